//
// Generated by NVIDIA NVVM Compiler
//
// Compiler Build ID: CL-36424714
// Cuda compilation tools, release 13.0, V13.0.88
// Based on NVVM 20.0.0
//

.version 9.0
.target sm_100
.address_size 64

	// .globl	_Z5ffn_4P13__nv_bfloat16S0_S0_jj
// _ZZ5ffn_4P13__nv_bfloat16S0_S0_jjE8warp_sum has been demoted

.visible .entry _Z5ffn_4P13__nv_bfloat16S0_S0_jj(
	.param .u64 .ptr .align 1 _Z5ffn_4P13__nv_bfloat16S0_S0_jj_param_0,
	.param .u64 .ptr .align 1 _Z5ffn_4P13__nv_bfloat16S0_S0_jj_param_1,
	.param .u64 .ptr .align 1 _Z5ffn_4P13__nv_bfloat16S0_S0_jj_param_2,
	.param .u32 _Z5ffn_4P13__nv_bfloat16S0_S0_jj_param_3,
	.param .u32 _Z5ffn_4P13__nv_bfloat16S0_S0_jj_param_4
)
{
	.reg .pred 	%p<40>;
	.reg .b16 	%rs<68>;
	.reg .b32 	%r<179>;
	.reg .b32 	%f<215>;
	.reg .b64 	%rd<157>;
	// demoted variable
	.shared .align 4 .b8 _ZZ5ffn_4P13__nv_bfloat16S0_S0_jjE8warp_sum[128];
	ld.param.u64 	%rd11, [_Z5ffn_4P13__nv_bfloat16S0_S0_jj_param_0];
	ld.param.u32 	%r113, [_Z5ffn_4P13__nv_bfloat16S0_S0_jj_param_3];
	ld.param.u32 	%r114, [_Z5ffn_4P13__nv_bfloat16S0_S0_jj_param_4];
	cvta.to.global.u64 	%rd1, %rd11;
	mov.u32 	%r115, %tid.x;
	shl.b32 	%r116, %r115, 2;
	mov.u32 	%r117, _ZZ5ffn_4P13__nv_bfloat16S0_S0_jjE8warp_sum;
	add.s32 	%r1, %r117, %r116;
	mov.b32 	%r118, 0;
	st.shared.u32 	[%r1], %r118;
	mov.u32 	%r119, %ctaid.y;
	shl.b32 	%r120, %r119, 5;
	add.s32 	%r121, %r120, %r115;
	mov.u32 	%r2, %tid.y;
	mad.lo.s32 	%r122, %r114, %r2, %r121;
	cvt.u64.u32 	%rd2, %r122;
	setp.eq.s32 	%p1, %r113, 0;
	mov.f32 	%f178, 0f00000000;
	@%p1 bra 	$L__BB0_73;
	ld.param.u32 	%r137, [_Z5ffn_4P13__nv_bfloat16S0_S0_jj_param_3];
	add.s32 	%r124, %r137, -1;
	shr.u32 	%r125, %r124, 5;
	add.s32 	%r3, %r125, 1;
	setp.lt.u32 	%p2, %r137, 993;
	mov.f32 	%f178, 0f00000000;
	mov.b32 	%r176, 0;
	@%p2 bra 	$L__BB0_68;
	ld.param.u32 	%r139, [_Z5ffn_4P13__nv_bfloat16S0_S0_jj_param_4];
	ld.param.u64 	%rd152, [_Z5ffn_4P13__nv_bfloat16S0_S0_jj_param_1];
	mul.lo.s32 	%r174, %r139, 992;
	mul.lo.s32 	%r173, %r139, 960;
	mul.lo.s32 	%r172, %r139, 928;
	mul.lo.s32 	%r171, %r139, 896;
	mul.lo.s32 	%r170, %r139, 864;
	mul.lo.s32 	%r169, %r139, 832;
	mul.lo.s32 	%r168, %r139, 800;
	mul.lo.s32 	%r167, %r139, 768;
	mul.lo.s32 	%r166, %r139, 736;
	mul.lo.s32 	%r165, %r139, 704;
	mul.lo.s32 	%r164, %r139, 672;
	mul.lo.s32 	%r163, %r139, 640;
	mul.lo.s32 	%r162, %r139, 608;
	mul.lo.s32 	%r161, %r139, 576;
	mul.lo.s32 	%r160, %r139, 544;
	shl.b32 	%r159, %r139, 9;
	mul.lo.s32 	%r158, %r139, 480;
	mul.lo.s32 	%r157, %r139, 448;
	mul.lo.s32 	%r156, %r139, 416;
	mul.lo.s32 	%r155, %r139, 384;
	mul.lo.s32 	%r154, %r139, 352;
	mul.lo.s32 	%r153, %r139, 320;
	mul.lo.s32 	%r152, %r139, 288;
	shl.b32 	%r151, %r139, 8;
	mul.lo.s32 	%r150, %r139, 224;
	mul.lo.s32 	%r149, %r139, 192;
	mul.lo.s32 	%r148, %r139, 160;
	shl.b32 	%r147, %r139, 7;
	mul.lo.s32 	%r146, %r139, 96;
	shl.b32 	%r145, %r139, 6;
	shl.b32 	%r143, %r139, 5;
	and.b32  	%r127, %r3, 268435424;
	neg.s32 	%r142, %r127;
	mul.wide.u32 	%rd12, %r2, 2;
	cvta.to.global.u64 	%rd13, %rd152;
	add.s64 	%rd14, %rd12, %rd13;
	add.s64 	%rd155, %rd14, 1024;
	mov.f32 	%f178, 0f00000000;
	mov.b32 	%r144, 0;
	mov.u32 	%r176, %r144;
$L__BB0_3:
	.pragma "nounroll";
	ld.global.u16 	%rs1, [%rd155+-1024];
	// begin inline asm
	{ cvt.f32.bf16 %f109, %rs1;}

	// end inline asm
	setp.eq.f32 	%p3, %f109, 0f00000000;
	@%p3 bra 	$L__BB0_5;
	cvt.u64.u32 	%rd15, %r144;
	add.s64 	%rd16, %rd15, %rd2;
	shl.b64 	%rd17, %rd16, 1;
	add.s64 	%rd18, %rd1, %rd17;
	ld.global.u16 	%rs2, [%rd18];
	// begin inline asm
	{ cvt.f32.bf16 %f110, %rs2;}

	// end inline asm
	fma.rn.f32 	%f178, %f109, %f110, %f178;
$L__BB0_5:
	ld.global.u16 	%rs3, [%rd155+-960];
	// begin inline asm
	{ cvt.f32.bf16 %f111, %rs3;}

	// end inline asm
	setp.eq.f32 	%p4, %f111, 0f00000000;
	@%p4 bra 	$L__BB0_7;
	cvt.u64.u32 	%rd19, %r143;
	add.s64 	%rd20, %rd19, %rd2;
	shl.b64 	%rd21, %rd20, 1;
	add.s64 	%rd22, %rd1, %rd21;
	ld.global.u16 	%rs4, [%rd22];
	// begin inline asm
	{ cvt.f32.bf16 %f112, %rs4;}

	// end inline asm
	fma.rn.f32 	%f178, %f111, %f112, %f178;
$L__BB0_7:
	ld.global.u16 	%rs5, [%rd155+-896];
	// begin inline asm
	{ cvt.f32.bf16 %f113, %rs5;}

	// end inline asm
	setp.eq.f32 	%p5, %f113, 0f00000000;
	@%p5 bra 	$L__BB0_9;
	cvt.u64.u32 	%rd23, %r145;
	add.s64 	%rd24, %rd23, %rd2;
	shl.b64 	%rd25, %rd24, 1;
	add.s64 	%rd26, %rd1, %rd25;
	ld.global.u16 	%rs6, [%rd26];
	// begin inline asm
	{ cvt.f32.bf16 %f114, %rs6;}

	// end inline asm
	fma.rn.f32 	%f178, %f113, %f114, %f178;
$L__BB0_9:
	ld.global.u16 	%rs7, [%rd155+-832];
	// begin inline asm
	{ cvt.f32.bf16 %f115, %rs7;}

	// end inline asm
	setp.eq.f32 	%p6, %f115, 0f00000000;
	@%p6 bra 	$L__BB0_11;
	cvt.u64.u32 	%rd27, %r146;
	add.s64 	%rd28, %rd27, %rd2;
	shl.b64 	%rd29, %rd28, 1;
	add.s64 	%rd30, %rd1, %rd29;
	ld.global.u16 	%rs8, [%rd30];
	// begin inline asm
	{ cvt.f32.bf16 %f116, %rs8;}

	// end inline asm
	fma.rn.f32 	%f178, %f115, %f116, %f178;
$L__BB0_11:
	ld.global.u16 	%rs9, [%rd155+-768];
	// begin inline asm
	{ cvt.f32.bf16 %f117, %rs9;}

	// end inline asm
	setp.eq.f32 	%p7, %f117, 0f00000000;
	@%p7 bra 	$L__BB0_13;
	cvt.u64.u32 	%rd31, %r147;
	add.s64 	%rd32, %rd31, %rd2;
	shl.b64 	%rd33, %rd32, 1;
	add.s64 	%rd34, %rd1, %rd33;
	ld.global.u16 	%rs10, [%rd34];
	// begin inline asm
	{ cvt.f32.bf16 %f118, %rs10;}

	// end inline asm
	fma.rn.f32 	%f178, %f117, %f118, %f178;
$L__BB0_13:
	ld.global.u16 	%rs11, [%rd155+-704];
	// begin inline asm
	{ cvt.f32.bf16 %f119, %rs11;}

	// end inline asm
	setp.eq.f32 	%p8, %f119, 0f00000000;
	@%p8 bra 	$L__BB0_15;
	cvt.u64.u32 	%rd35, %r148;
	add.s64 	%rd36, %rd35, %rd2;
	shl.b64 	%rd37, %rd36, 1;
	add.s64 	%rd38, %rd1, %rd37;
	ld.global.u16 	%rs12, [%rd38];
	// begin inline asm
	{ cvt.f32.bf16 %f120, %rs12;}

	// end inline asm
	fma.rn.f32 	%f178, %f119, %f120, %f178;
$L__BB0_15:
	ld.global.u16 	%rs13, [%rd155+-640];
	// begin inline asm
	{ cvt.f32.bf16 %f121, %rs13;}

	// end inline asm
	setp.eq.f32 	%p9, %f121, 0f00000000;
	@%p9 bra 	$L__BB0_17;
	cvt.u64.u32 	%rd39, %r149;
	add.s64 	%rd40, %rd39, %rd2;
	shl.b64 	%rd41, %rd40, 1;
	add.s64 	%rd42, %rd1, %rd41;
	ld.global.u16 	%rs14, [%rd42];
	// begin inline asm
	{ cvt.f32.bf16 %f122, %rs14;}

	// end inline asm
	fma.rn.f32 	%f178, %f121, %f122, %f178;
$L__BB0_17:
	ld.global.u16 	%rs15, [%rd155+-576];
	// begin inline asm
	{ cvt.f32.bf16 %f123, %rs15;}

	// end inline asm
	setp.eq.f32 	%p10, %f123, 0f00000000;
	@%p10 bra 	$L__BB0_19;
	cvt.u64.u32 	%rd43, %r150;
	add.s64 	%rd44, %rd43, %rd2;
	shl.b64 	%rd45, %rd44, 1;
	add.s64 	%rd46, %rd1, %rd45;
	ld.global.u16 	%rs16, [%rd46];
	// begin inline asm
	{ cvt.f32.bf16 %f124, %rs16;}

	// end inline asm
	fma.rn.f32 	%f178, %f123, %f124, %f178;
$L__BB0_19:
	ld.global.u16 	%rs17, [%rd155+-512];
	// begin inline asm
	{ cvt.f32.bf16 %f125, %rs17;}

	// end inline asm
	setp.eq.f32 	%p11, %f125, 0f00000000;
	@%p11 bra 	$L__BB0_21;
	cvt.u64.u32 	%rd47, %r151;
	add.s64 	%rd48, %rd47, %rd2;
	shl.b64 	%rd49, %rd48, 1;
	add.s64 	%rd50, %rd1, %rd49;
	ld.global.u16 	%rs18, [%rd50];
	// begin inline asm
	{ cvt.f32.bf16 %f126, %rs18;}

	// end inline asm
	fma.rn.f32 	%f178, %f125, %f126, %f178;
$L__BB0_21:
	ld.global.u16 	%rs19, [%rd155+-448];
	// begin inline asm
	{ cvt.f32.bf16 %f127, %rs19;}

	// end inline asm
	setp.eq.f32 	%p12, %f127, 0f00000000;
	@%p12 bra 	$L__BB0_23;
	cvt.u64.u32 	%rd51, %r152;
	add.s64 	%rd52, %rd51, %rd2;
	shl.b64 	%rd53, %rd52, 1;
	add.s64 	%rd54, %rd1, %rd53;
	ld.global.u16 	%rs20, [%rd54];
	// begin inline asm
	{ cvt.f32.bf16 %f128, %rs20;}

	// end inline asm
	fma.rn.f32 	%f178, %f127, %f128, %f178;
$L__BB0_23:
	ld.global.u16 	%rs21, [%rd155+-384];
	// begin inline asm
	{ cvt.f32.bf16 %f129, %rs21;}

	// end inline asm
	setp.eq.f32 	%p13, %f129, 0f00000000;
	@%p13 bra 	$L__BB0_25;
	cvt.u64.u32 	%rd55, %r153;
	add.s64 	%rd56, %rd55, %rd2;
	shl.b64 	%rd57, %rd56, 1;
	add.s64 	%rd58, %rd1, %rd57;
	ld.global.u16 	%rs22, [%rd58];
	// begin inline asm
	{ cvt.f32.bf16 %f130, %rs22;}

	// end inline asm
	fma.rn.f32 	%f178, %f129, %f130, %f178;
$L__BB0_25:
	ld.global.u16 	%rs23, [%rd155+-320];
	// begin inline asm
	{ cvt.f32.bf16 %f131, %rs23;}

	// end inline asm
	setp.eq.f32 	%p14, %f131, 0f00000000;
	@%p14 bra 	$L__BB0_27;
	cvt.u64.u32 	%rd59, %r154;
	add.s64 	%rd60, %rd59, %rd2;
	shl.b64 	%rd61, %rd60, 1;
	add.s64 	%rd62, %rd1, %rd61;
	ld.global.u16 	%rs24, [%rd62];
	// begin inline asm
	{ cvt.f32.bf16 %f132, %rs24;}

	// end inline asm
	fma.rn.f32 	%f178, %f131, %f132, %f178;
$L__BB0_27:
	ld.global.u16 	%rs25, [%rd155+-256];
	// begin inline asm
	{ cvt.f32.bf16 %f133, %rs25;}

	// end inline asm
	setp.eq.f32 	%p15, %f133, 0f00000000;
	@%p15 bra 	$L__BB0_29;
	cvt.u64.u32 	%rd63, %r155;
	add.s64 	%rd64, %rd63, %rd2;
	shl.b64 	%rd65, %rd64, 1;
	add.s64 	%rd66, %rd1, %rd65;
	ld.global.u16 	%rs26, [%rd66];
	// begin inline asm
	{ cvt.f32.bf16 %f134, %rs26;}

	// end inline asm
	fma.rn.f32 	%f178, %f133, %f134, %f178;
$L__BB0_29:
	ld.global.u16 	%rs27, [%rd155+-192];
	// begin inline asm
	{ cvt.f32.bf16 %f135, %rs27;}

	// end inline asm
	setp.eq.f32 	%p16, %f135, 0f00000000;
	@%p16 bra 	$L__BB0_31;
	cvt.u64.u32 	%rd67, %r156;
	add.s64 	%rd68, %rd67, %rd2;
	shl.b64 	%rd69, %rd68, 1;
	add.s64 	%rd70, %rd1, %rd69;
	ld.global.u16 	%rs28, [%rd70];
	// begin inline asm
	{ cvt.f32.bf16 %f136, %rs28;}

	// end inline asm
	fma.rn.f32 	%f178, %f135, %f136, %f178;
$L__BB0_31:
	ld.global.u16 	%rs29, [%rd155+-128];
	// begin inline asm
	{ cvt.f32.bf16 %f137, %rs29;}

	// end inline asm
	setp.eq.f32 	%p17, %f137, 0f00000000;
	@%p17 bra 	$L__BB0_33;
	cvt.u64.u32 	%rd71, %r157;
	add.s64 	%rd72, %rd71, %rd2;
	shl.b64 	%rd73, %rd72, 1;
	add.s64 	%rd74, %rd1, %rd73;
	ld.global.u16 	%rs30, [%rd74];
	// begin inline asm
	{ cvt.f32.bf16 %f138, %rs30;}

	// end inline asm
	fma.rn.f32 	%f178, %f137, %f138, %f178;
$L__BB0_33:
	ld.global.u16 	%rs31, [%rd155+-64];
	// begin inline asm
	{ cvt.f32.bf16 %f139, %rs31;}

	// end inline asm
	setp.eq.f32 	%p18, %f139, 0f00000000;
	@%p18 bra 	$L__BB0_35;
	cvt.u64.u32 	%rd75, %r158;
	add.s64 	%rd76, %rd75, %rd2;
	shl.b64 	%rd77, %rd76, 1;
	add.s64 	%rd78, %rd1, %rd77;
	ld.global.u16 	%rs32, [%rd78];
	// begin inline asm
	{ cvt.f32.bf16 %f140, %rs32;}

	// end inline asm
	fma.rn.f32 	%f178, %f139, %f140, %f178;
$L__BB0_35:
	ld.global.u16 	%rs33, [%rd155];
	// begin inline asm
	{ cvt.f32.bf16 %f141, %rs33;}

	// end inline asm
	setp.eq.f32 	%p19, %f141, 0f00000000;
	@%p19 bra 	$L__BB0_37;
	cvt.u64.u32 	%rd79, %r159;
	add.s64 	%rd80, %rd79, %rd2;
	shl.b64 	%rd81, %rd80, 1;
	add.s64 	%rd82, %rd1, %rd81;
	ld.global.u16 	%rs34, [%rd82];
	// begin inline asm
	{ cvt.f32.bf16 %f142, %rs34;}

	// end inline asm
	fma.rn.f32 	%f178, %f141, %f142, %f178;
$L__BB0_37:
	ld.global.u16 	%rs35, [%rd155+64];
	// begin inline asm
	{ cvt.f32.bf16 %f143, %rs35;}

	// end inline asm
	setp.eq.f32 	%p20, %f143, 0f00000000;
	@%p20 bra 	$L__BB0_39;
	cvt.u64.u32 	%rd83, %r160;
	add.s64 	%rd84, %rd83, %rd2;
	shl.b64 	%rd85, %rd84, 1;
	add.s64 	%rd86, %rd1, %rd85;
	ld.global.u16 	%rs36, [%rd86];
	// begin inline asm
	{ cvt.f32.bf16 %f144, %rs36;}

	// end inline asm
	fma.rn.f32 	%f178, %f143, %f144, %f178;
$L__BB0_39:
	ld.global.u16 	%rs37, [%rd155+128];
	// begin inline asm
	{ cvt.f32.bf16 %f145, %rs37;}

	// end inline asm
	setp.eq.f32 	%p21, %f145, 0f00000000;
	@%p21 bra 	$L__BB0_41;
	cvt.u64.u32 	%rd87, %r161;
	add.s64 	%rd88, %rd87, %rd2;
	shl.b64 	%rd89, %rd88, 1;
	add.s64 	%rd90, %rd1, %rd89;
	ld.global.u16 	%rs38, [%rd90];
	// begin inline asm
	{ cvt.f32.bf16 %f146, %rs38;}

	// end inline asm
	fma.rn.f32 	%f178, %f145, %f146, %f178;
$L__BB0_41:
	ld.global.u16 	%rs39, [%rd155+192];
	// begin inline asm
	{ cvt.f32.bf16 %f147, %rs39;}

	// end inline asm
	setp.eq.f32 	%p22, %f147, 0f00000000;
	@%p22 bra 	$L__BB0_43;
	cvt.u64.u32 	%rd91, %r162;
	add.s64 	%rd92, %rd91, %rd2;
	shl.b64 	%rd93, %rd92, 1;
	add.s64 	%rd94, %rd1, %rd93;
	ld.global.u16 	%rs40, [%rd94];
	// begin inline asm
	{ cvt.f32.bf16 %f148, %rs40;}

	// end inline asm
	fma.rn.f32 	%f178, %f147, %f148, %f178;
$L__BB0_43:
	ld.global.u16 	%rs41, [%rd155+256];
	// begin inline asm
	{ cvt.f32.bf16 %f149, %rs41;}

	// end inline asm
	setp.eq.f32 	%p23, %f149, 0f00000000;
	@%p23 bra 	$L__BB0_45;
	cvt.u64.u32 	%rd95, %r163;
	add.s64 	%rd96, %rd95, %rd2;
	shl.b64 	%rd97, %rd96, 1;
	add.s64 	%rd98, %rd1, %rd97;
	ld.global.u16 	%rs42, [%rd98];
	// begin inline asm
	{ cvt.f32.bf16 %f150, %rs42;}

	// end inline asm
	fma.rn.f32 	%f178, %f149, %f150, %f178;
$L__BB0_45:
	ld.global.u16 	%rs43, [%rd155+320];
	// begin inline asm
	{ cvt.f32.bf16 %f151, %rs43;}

	// end inline asm
	setp.eq.f32 	%p24, %f151, 0f00000000;
	@%p24 bra 	$L__BB0_47;
	cvt.u64.u32 	%rd99, %r164;
	add.s64 	%rd100, %rd99, %rd2;
	shl.b64 	%rd101, %rd100, 1;
	add.s64 	%rd102, %rd1, %rd101;
	ld.global.u16 	%rs44, [%rd102];
	// begin inline asm
	{ cvt.f32.bf16 %f152, %rs44;}

	// end inline asm
	fma.rn.f32 	%f178, %f151, %f152, %f178;
$L__BB0_47:
	ld.global.u16 	%rs45, [%rd155+384];
	// begin inline asm
	{ cvt.f32.bf16 %f153, %rs45;}

	// end inline asm
	setp.eq.f32 	%p25, %f153, 0f00000000;
	@%p25 bra 	$L__BB0_49;
	cvt.u64.u32 	%rd103, %r165;
	add.s64 	%rd104, %rd103, %rd2;
	shl.b64 	%rd105, %rd104, 1;
	add.s64 	%rd106, %rd1, %rd105;
	ld.global.u16 	%rs46, [%rd106];
	// begin inline asm
	{ cvt.f32.bf16 %f154, %rs46;}

	// end inline asm
	fma.rn.f32 	%f178, %f153, %f154, %f178;
$L__BB0_49:
	ld.global.u16 	%rs47, [%rd155+448];
	// begin inline asm
	{ cvt.f32.bf16 %f155, %rs47;}

	// end inline asm
	setp.eq.f32 	%p26, %f155, 0f00000000;
	@%p26 bra 	$L__BB0_51;
	cvt.u64.u32 	%rd107, %r166;
	add.s64 	%rd108, %rd107, %rd2;
	shl.b64 	%rd109, %rd108, 1;
	add.s64 	%rd110, %rd1, %rd109;
	ld.global.u16 	%rs48, [%rd110];
	// begin inline asm
	{ cvt.f32.bf16 %f156, %rs48;}

	// end inline asm
	fma.rn.f32 	%f178, %f155, %f156, %f178;
$L__BB0_51:
	ld.global.u16 	%rs49, [%rd155+512];
	// begin inline asm
	{ cvt.f32.bf16 %f157, %rs49;}

	// end inline asm
	setp.eq.f32 	%p27, %f157, 0f00000000;
	@%p27 bra 	$L__BB0_53;
	cvt.u64.u32 	%rd111, %r167;
	add.s64 	%rd112, %rd111, %rd2;
	shl.b64 	%rd113, %rd112, 1;
	add.s64 	%rd114, %rd1, %rd113;
	ld.global.u16 	%rs50, [%rd114];
	// begin inline asm
	{ cvt.f32.bf16 %f158, %rs50;}

	// end inline asm
	fma.rn.f32 	%f178, %f157, %f158, %f178;
$L__BB0_53:
	ld.global.u16 	%rs51, [%rd155+576];
	// begin inline asm
	{ cvt.f32.bf16 %f159, %rs51;}

	// end inline asm
	setp.eq.f32 	%p28, %f159, 0f00000000;
	@%p28 bra 	$L__BB0_55;
	cvt.u64.u32 	%rd115, %r168;
	add.s64 	%rd116, %rd115, %rd2;
	shl.b64 	%rd117, %rd116, 1;
	add.s64 	%rd118, %rd1, %rd117;
	ld.global.u16 	%rs52, [%rd118];
	// begin inline asm
	{ cvt.f32.bf16 %f160, %rs52;}

	// end inline asm
	fma.rn.f32 	%f178, %f159, %f160, %f178;
$L__BB0_55:
	ld.global.u16 	%rs53, [%rd155+640];
	// begin inline asm
	{ cvt.f32.bf16 %f161, %rs53;}

	// end inline asm
	setp.eq.f32 	%p29, %f161, 0f00000000;
	@%p29 bra 	$L__BB0_57;
	cvt.u64.u32 	%rd119, %r169;
	add.s64 	%rd120, %rd119, %rd2;
	shl.b64 	%rd121, %rd120, 1;
	add.s64 	%rd122, %rd1, %rd121;
	ld.global.u16 	%rs54, [%rd122];
	// begin inline asm
	{ cvt.f32.bf16 %f162, %rs54;}

	// end inline asm
	fma.rn.f32 	%f178, %f161, %f162, %f178;
$L__BB0_57:
	ld.global.u16 	%rs55, [%rd155+704];
	// begin inline asm
	{ cvt.f32.bf16 %f163, %rs55;}

	// end inline asm
	setp.eq.f32 	%p30, %f163, 0f00000000;
	@%p30 bra 	$L__BB0_59;
	cvt.u64.u32 	%rd123, %r170;
	add.s64 	%rd124, %rd123, %rd2;
	shl.b64 	%rd125, %rd124, 1;
	add.s64 	%rd126, %rd1, %rd125;
	ld.global.u16 	%rs56, [%rd126];
	// begin inline asm
	{ cvt.f32.bf16 %f164, %rs56;}

	// end inline asm
	fma.rn.f32 	%f178, %f163, %f164, %f178;
$L__BB0_59:
	ld.global.u16 	%rs57, [%rd155+768];
	// begin inline asm
	{ cvt.f32.bf16 %f165, %rs57;}

	// end inline asm
	setp.eq.f32 	%p31, %f165, 0f00000000;
	@%p31 bra 	$L__BB0_61;
	cvt.u64.u32 	%rd127, %r171;
	add.s64 	%rd128, %rd127, %rd2;
	shl.b64 	%rd129, %rd128, 1;
	add.s64 	%rd130, %rd1, %rd129;
	ld.global.u16 	%rs58, [%rd130];
	// begin inline asm
	{ cvt.f32.bf16 %f166, %rs58;}

	// end inline asm
	fma.rn.f32 	%f178, %f165, %f166, %f178;
$L__BB0_61:
	ld.global.u16 	%rs59, [%rd155+832];
	// begin inline asm
	{ cvt.f32.bf16 %f167, %rs59;}

	// end inline asm
	setp.eq.f32 	%p32, %f167, 0f00000000;
	@%p32 bra 	$L__BB0_63;
	cvt.u64.u32 	%rd131, %r172;
	add.s64 	%rd132, %rd131, %rd2;
	shl.b64 	%rd133, %rd132, 1;
	add.s64 	%rd134, %rd1, %rd133;
	ld.global.u16 	%rs60, [%rd134];
	// begin inline asm
	{ cvt.f32.bf16 %f168, %rs60;}

	// end inline asm
	fma.rn.f32 	%f178, %f167, %f168, %f178;
$L__BB0_63:
	ld.global.u16 	%rs61, [%rd155+896];
	// begin inline asm
	{ cvt.f32.bf16 %f169, %rs61;}

	// end inline asm
	setp.eq.f32 	%p33, %f169, 0f00000000;
	@%p33 bra 	$L__BB0_65;
	cvt.u64.u32 	%rd135, %r173;
	add.s64 	%rd136, %rd135, %rd2;
	shl.b64 	%rd137, %rd136, 1;
	add.s64 	%rd138, %rd1, %rd137;
	ld.global.u16 	%rs62, [%rd138];
	// begin inline asm
	{ cvt.f32.bf16 %f170, %rs62;}

	// end inline asm
	fma.rn.f32 	%f178, %f169, %f170, %f178;
$L__BB0_65:
	ld.global.u16 	%rs63, [%rd155+960];
	// begin inline asm
	{ cvt.f32.bf16 %f171, %rs63;}

	// end inline asm
	setp.eq.f32 	%p34, %f171, 0f00000000;
	@%p34 bra 	$L__BB0_67;
	cvt.u64.u32 	%rd139, %r174;
	add.s64 	%rd140, %rd139, %rd2;
	shl.b64 	%rd141, %rd140, 1;
	add.s64 	%rd142, %rd1, %rd141;
	ld.global.u16 	%rs64, [%rd142];
	// begin inline asm
	{ cvt.f32.bf16 %f172, %rs64;}

	// end inline asm
	fma.rn.f32 	%f178, %f171, %f172, %f178;
$L__BB0_67:
	ld.param.u32 	%r140, [_Z5ffn_4P13__nv_bfloat16S0_S0_jj_param_4];
	add.s32 	%r176, %r176, 1024;
	shl.b32 	%r128, %r140, 10;
	add.s32 	%r174, %r174, %r128;
	add.s32 	%r173, %r173, %r128;
	add.s32 	%r172, %r172, %r128;
	add.s32 	%r171, %r171, %r128;
	add.s32 	%r170, %r170, %r128;
	add.s32 	%r169, %r169, %r128;
	add.s32 	%r168, %r168, %r128;
	add.s32 	%r167, %r167, %r128;
	add.s32 	%r166, %r166, %r128;
	add.s32 	%r165, %r165, %r128;
	add.s32 	%r164, %r164, %r128;
	add.s32 	%r163, %r163, %r128;
	add.s32 	%r162, %r162, %r128;
	add.s32 	%r161, %r161, %r128;
	add.s32 	%r160, %r160, %r128;
	add.s32 	%r159, %r159, %r128;
	add.s32 	%r158, %r158, %r128;
	add.s32 	%r157, %r157, %r128;
	add.s32 	%r156, %r156, %r128;
	add.s32 	%r155, %r155, %r128;
	add.s32 	%r154, %r154, %r128;
	add.s32 	%r153, %r153, %r128;
	add.s32 	%r152, %r152, %r128;
	add.s32 	%r151, %r151, %r128;
	add.s32 	%r150, %r150, %r128;
	add.s32 	%r149, %r149, %r128;
	add.s32 	%r148, %r148, %r128;
	add.s32 	%r147, %r147, %r128;
	add.s32 	%r146, %r146, %r128;
	add.s32 	%r145, %r145, %r128;
	add.s32 	%r144, %r144, %r128;
	add.s32 	%r143, %r143, %r128;
	add.s32 	%r142, %r142, 32;
	add.s64 	%rd155, %rd155, 2048;
	setp.ne.s32 	%p35, %r142, 0;
	@%p35 bra 	$L__BB0_3;
$L__BB0_68:
	ld.param.u32 	%r138, [_Z5ffn_4P13__nv_bfloat16S0_S0_jj_param_3];
	add.s32 	%r129, %r138, -1;
	shr.u32 	%r130, %r129, 5;
	add.s32 	%r131, %r130, 1;
	and.b32  	%r105, %r131, 31;
	setp.eq.s32 	%p36, %r105, 0;
	@%p36 bra 	$L__BB0_73;
	ld.param.u32 	%r141, [_Z5ffn_4P13__nv_bfloat16S0_S0_jj_param_4];
	ld.param.u64 	%rd153, [_Z5ffn_4P13__nv_bfloat16S0_S0_jj_param_1];
	mul.lo.s32 	%r178, %r176, %r141;
	shl.b32 	%r107, %r141, 5;
	add.s32 	%r132, %r2, %r176;
	mul.wide.u32 	%rd143, %r132, 2;
	cvta.to.global.u64 	%rd144, %rd153;
	add.s64 	%rd156, %rd144, %rd143;
	neg.s32 	%r177, %r105;
$L__BB0_70:
	.pragma "nounroll";
	ld.global.u16 	%rs65, [%rd156];
	// begin inline asm
	{ cvt.f32.bf16 %f173, %rs65;}

	// end inline asm
	setp.eq.f32 	%p37, %f173, 0f00000000;
	@%p37 bra 	$L__BB0_72;
	cvt.u64.u32 	%rd145, %r178;
	add.s64 	%rd146, %rd145, %rd2;
	shl.b64 	%rd147, %rd146, 1;
	add.s64 	%rd148, %rd1, %rd147;
	ld.global.u16 	%rs66, [%rd148];
	// begin inline asm
	{ cvt.f32.bf16 %f174, %rs66;}

	// end inline asm
	fma.rn.f32 	%f178, %f173, %f174, %f178;
$L__BB0_72:
	add.s32 	%r178, %r178, %r107;
	add.s64 	%rd156, %rd156, 64;
	add.s32 	%r177, %r177, 1;
	setp.ne.s32 	%p38, %r177, 0;
	@%p38 bra 	$L__BB0_70;
$L__BB0_73:
	atom.shared.add.f32 	%f175, [%r1], %f178;
	bar.sync 	0;
	setp.ne.s32 	%p39, %r2, 0;
	@%p39 bra 	$L__BB0_75;
	ld.param.u64 	%rd154, [_Z5ffn_4P13__nv_bfloat16S0_S0_jj_param_2];
	ld.shared.f32 	%f176, [%r1];
	// begin inline asm
	{  cvt.rn.bf16.f32 %rs67, %f176;}

	// end inline asm
	cvta.to.global.u64 	%rd149, %rd154;
	mov.u32 	%r133, %ctaid.y;
	shl.b32 	%r134, %r133, 5;
	mov.u32 	%r135, %tid.x;
	add.s32 	%r136, %r134, %r135;
	mul.wide.u32 	%rd150, %r136, 2;
	add.s64 	%rd151, %rd149, %rd150;
	st.global.u16 	[%rd151], %rs67;
$L__BB0_75:
	ret;

}


// ===== COMPILED SASS (sm_100) =====

	.target	sm_100

	.elftype	@"ET_EXEC"


//--------------------- .note.nv.tkinfo           --------------------------
	.section	.note.nv.tkinfo,"",@"SHT_NOTE"
	.sectionflags	@"SHF_NOTE_NV_TKINFO"
	.tkinfo
        /*0018*/ 	.word	0x00000002
        /*0030*/ 	.string	""
        /*0030*/ 	.string	"ptxas"
        /*0030*/ 	.string	"Cuda compilation tools, release 13.0, V13.0.88"
        /*0030*/ 	.string	"Build cuda_13.0.r13.0/compiler.36424714_0"
        /*0030*/ 	.string	"-arch sm_100 -m 64 "



//--------------------- .note.nv.cuinfo           --------------------------
	.section	.note.nv.cuinfo,"",@"SHT_NOTE"
	.sectionflags	@"SHF_NOTE_NV_CUINFO"
        /*0018*/ 	.short	0x0002
        /*001a*/ 	.short	0x0064
        /*001c*/ 	.short	0x0082
	.zero		2


//--------------------- .nv.info                  --------------------------
	.section	.nv.info,"",@"SHT_CUDA_INFO"
	.align	4


	//----- nvinfo : EIATTR_REGCOUNT
	.align		4
        /*0000*/ 	.byte	0x04, 0x2f
        /*0002*/ 	.short	(.L_1 - .L_0)
	.align		4
.L_0:
        /*0004*/ 	.word	index@(_Z5ffn_4P13__nv_bfloat16S0_S0_jj)
        /*0008*/ 	.word	0x00000022


	//----- nvinfo : EIATTR_FRAME_SIZE
	.align		4
.L_1:
        /*000c*/ 	.byte	0x04, 0x11
        /*000e*/ 	.short	(.L_3 - .L_2)
	.align		4
.L_2:
        /*0010*/ 	.word	index@(_Z5ffn_4P13__nv_bfloat16S0_S0_jj)
        /*0014*/ 	.word	0x00000000


	//----- nvinfo : EIATTR_MIN_STACK_SIZE
	.align		4
.L_3:
        /*0018*/ 	.byte	0x04, 0x12
        /*001a*/ 	.short	(.L_5 - .L_4)
	.align		4
.L_4:
        /*001c*/ 	.word	index@(_Z5ffn_4P13__nv_bfloat16S0_S0_jj)
        /*0020*/ 	.word	0x00000000
.L_5:


//--------------------- .nv.compat                --------------------------
	.section	.nv.compat,"",@"SHT_CUDA_COMPAT_INFO"
	.align	4
        /*0000*/ 	.byte	0x02, 0x09, 0x00, 0x00, 0x02, 0x02, 0x01, 0x00, 0x02, 0x05, 0x05, 0x00, 0x03, 0x07, 0x01, 0x01
        /*0010*/ 	.byte	0x02, 0x03, 0x00, 0x00, 0x02, 0x06, 0x01, 0x00, 0x04, 0x0b, 0x08, 0x00, 0x09, 0x00, 0x00, 0x00
        /*0020*/ 	.byte	0x00, 0x00, 0x00, 0x00


//--------------------- .nv.info._Z5ffn_4P13__nv_bfloat16S0_S0_jj --------------------------
	.section	.nv.info._Z5ffn_4P13__nv_bfloat16S0_S0_jj,"",@"SHT_CUDA_INFO"
	.sectionflags	@""
	.align	4


	//----- nvinfo : EIATTR_CUDA_API_VERSION
	.align		4
        /*0000*/ 	.byte	0x04, 0x37
        /*0002*/ 	.short	(.L_7 - .L_6)
.L_6:
        /*0004*/ 	.word	0x00000082


	//----- nvinfo : EIATTR_KPARAM_INFO
	.align		4
.L_7:
        /*0008*/ 	.byte	0x04, 0x17
        /*000a*/ 	.short	(.L_9 - .L_8)
.L_8:
        /*000c*/ 	.word	0x00000000
        /*0010*/ 	.short	0x0004
        /*0012*/ 	.short	0x001c
        /*0014*/ 	.byte	0x00, 0xf0, 0x11, 0x00


	//----- nvinfo : EIATTR_KPARAM_INFO
	.align		4
.L_9:
        /*0018*/ 	.byte	0x04, 0x17
        /*001a*/ 	.short	(.L_11 - .L_10)
.L_10:
        /*001c*/ 	.word	0x00000000
        /*0020*/ 	.short	0x0003
        /*0022*/ 	.short	0x0018
        /*0024*/ 	.byte	0x00, 0xf0, 0x11, 0x00


	//----- nvinfo : EIATTR_KPARAM_INFO
	.align		4
.L_11:
        /*0028*/ 	.byte	0x04, 0x17
        /*002a*/ 	.short	(.L_13 - .L_12)
.L_12:
        /*002c*/ 	.word	0x00000000
        /*0030*/ 	.short	0x0002
        /*0032*/ 	.short	0x0010
        /*0034*/ 	.byte	0x00, 0xf5, 0x21, 0x00


	//----- nvinfo : EIATTR_KPARAM_INFO
	.align		4
.L_13:
        /*0038*/ 	.byte	0x04, 0x17
        /*003a*/ 	.short	(.L_15 - .L_14)
.L_14:
        /*003c*/ 	.word	0x00000000
        /*0040*/ 	.short	0x0001
        /*0042*/ 	.short	0x0008
        /*0044*/ 	.byte	0x00, 0xf5, 0x21, 0x00


	//----- nvinfo : EIATTR_KPARAM_INFO
	.align		4
.L_15:
        /*0048*/ 	.byte	0x04, 0x17
        /*004a*/ 	.short	(.L_17 - .L_16)
.L_16:
        /*004c*/ 	.word	0x00000000
        /*0050*/ 	.short	0x0000
        /*0052*/ 	.short	0x0000
        /*0054*/ 	.byte	0x00, 0xf5, 0x21, 0x00


	//----- nvinfo : EIATTR_SPARSE_MMA_MASK
	.align		4
.L_17:
        /*0058*/ 	.byte	0x03, 0x50
        /*005a*/ 	.short	0x0000


	//----- nvinfo : EIATTR_MAXREG_COUNT
	.align		4
        /*005c*/ 	.byte	0x03, 0x1b
        /*005e*/ 	.short	0x00ff


	//----- nvinfo : EIATTR_NUM_BARRIERS
	.align		4
        /*0060*/ 	.byte	0x02, 0x4c
        /*0062*/ 	.byte	0x01
	.zero		1


	//----- nvinfo : EIATTR_MERCURY_ISA_VERSION
	.align		4
        /*0064*/ 	.byte	0x03, 0x5f
        /*0066*/ 	.short	0x0101


	//----- nvinfo : EIATTR_VRC_CTA_INIT_COUNT
	.align		4
        /*0068*/ 	.byte	0x02, 0x4a
	.zero		1
	.zero		1


	//----- nvinfo : EIATTR_EXIT_INSTR_OFFSETS
	.align		4
        /*006c*/ 	.byte	0x04, 0x1c
        /*006e*/ 	.short	(.L_19 - .L_18)


	//   ....[0]....
.L_18:
        /*0070*/ 	.word	0x00001f90


	//   ....[1]....
        /*0074*/ 	.word	0x00002020


	//----- nvinfo : EIATTR_CRS_STACK_SIZE
	.align		4
.L_19:
        /*0078*/ 	.byte	0x04, 0x1e
        /*007a*/ 	.short	(.L_21 - .L_20)
.L_20:
        /*007c*/ 	.word	0x00000000


	//----- nvinfo : EIATTR_CBANK_PARAM_SIZE
	.align		4
.L_21:
        /*0080*/ 	.byte	0x03, 0x19
        /*0082*/ 	.short	0x0020


	//----- nvinfo : EIATTR_PARAM_CBANK
	.align		4
        /*0084*/ 	.byte	0x04, 0x0a
        /*0086*/ 	.short	(.L_23 - .L_22)
	.align		4
.L_22:
        /*0088*/ 	.word	index@(.nv.constant0._Z5ffn_4P13__nv_bfloat16S0_S0_jj)
        /*008c*/ 	.short	0x0380
        /*008e*/ 	.short	0x0020


	//----- nvinfo : EIATTR_SW_WAR
	.align		4
.L_23:
        /*0090*/ 	.byte	0x04, 0x36
        /*0092*/ 	.short	(.L_25 - .L_24)
.L_24:
        /*0094*/ 	.word	0x00000008
.L_25:


//--------------------- .nv.callgraph             --------------------------
	.section	.nv.callgraph,"",@"SHT_CUDA_CALLGRAPH"
	.align	4
	.sectionentsize	8
	.align		4
        /*0000*/ 	.word	0x00000000
	.align		4
        /*0004*/ 	.word	0xffffffff
	.align		4
        /*0008*/ 	.word	0x00000000
	.align		4
        /*000c*/ 	.word	0xfffffffe
	.align		4
        /*0010*/ 	.word	0x00000000
	.align		4
        /*0014*/ 	.word	0xfffffffd
	.align		4
        /*0018*/ 	.word	0x00000000
	.align		4
        /*001c*/ 	.word	0xfffffffc


//--------------------- .text._Z5ffn_4P13__nv_bfloat16S0_S0_jj --------------------------
	.section	.text._Z5ffn_4P13__nv_bfloat16S0_S0_jj,"ax",@progbits
	.align	128
        .global         _Z5ffn_4P13__nv_bfloat16S0_S0_jj
        .type           _Z5ffn_4P13__nv_bfloat16S0_S0_jj,@function
        .size           _Z5ffn_4P13__nv_bfloat16S0_S0_jj,(.L_x_7 - _Z5ffn_4P13__nv_bfloat16S0_S0_jj)
        .other          _Z5ffn_4P13__nv_bfloat16S0_S0_jj,@"STO_CUDA_ENTRY STV_DEFAULT"
_Z5ffn_4P13__nv_bfloat16S0_S0_jj:
.text._Z5ffn_4P13__nv_bfloat16S0_S0_jj:
[----:B------:R-:W-:Y:S01]  /*0000*/  LDC R1, c[0x0][0x37c] ;  /* 0x0000df00ff017b82 */ /* 0x000fe20000000800 */
[----:B------:R-:W0:Y:S07]  /*0010*/  S2R R3, SR_TID.X ;  /* 0x0000000000037919 */ /* 0x000e2e0000002100 */
[----:B------:R-:W1:Y:S01]  /*0020*/  S2UR UR5, SR_CgaCtaId ;  /* 0x00000000000579c3 */ /* 0x000e620000008800 */
[----:B------:R-:W-:Y:S01]  /*0030*/  UMOV UR4, 0x400 ;  /* 0x0000040000047882 */ /* 0x000fe20000000000 */
[----:B------:R-:W2:Y:S01]  /*0040*/  LDCU.64 UR6, c[0x0][0x398] ;  /* 0x00007300ff0677ac */ /* 0x000ea20008000a00 */
[----:B------:R-:W3:Y:S01]  /*0050*/  S2R R0, SR_CTAID.Y ;  /* 0x0000000000007919 */ /* 0x000ee20000002600 */
[----:B------:R-:W4:Y:S01]  /*0060*/  LDCU.64 UR10, c[0x0][0x358] ;  /* 0x00006b00ff0a77ac */ /* 0x000f220008000a00 */
[----:B------:R-:W4:Y:S01]  /*0070*/  S2R R6, SR_TID.Y ;  /* 0x0000000000067919 */ /* 0x000f220000002200 */
[----:B--2---:R-:W-:-:S02]  /*0080*/  UISETP.NE.AND UP0, UPT, UR6, URZ, UPT ;  /* 0x000000ff0600728c */ /* 0x004fc4000bf05270 */
[----:B-1----:R-:W-:-:S06]  /*0090*/  ULEA UR4, UR5, UR4, 0x18 ;  /* 0x0000000405047291 */ /* 0x002fcc000f8ec0ff */
[----:B0-----:R-:W-:Y:S01]  /*00a0*/  LEA R2, R3, UR4, 0x2 ;  /* 0x0000000403027c11 */ /* 0x001fe2000f8e10ff */
[----:B---3--:R-:W-:-:S04]  /*00b0*/  IMAD R3, R0, 0x20, R3 ;  /* 0x0000002000037824 */ /* 0x008fc800078e0203 */
[----:B------:R0:W-:Y:S01]  /*00c0*/  STS [R2], RZ ;  /* 0x000000ff02007388 */ /* 0x0001e20000000800 */
[----:B------:R-:W-:Y:S01]  /*00d0*/  IMAD.MOV.U32 R0, RZ, RZ, RZ ;  /* 0x000000ffff007224 */ /* 0x000fe200078e00ff */
[----:B----4-:R-:W-:Y:S06]  /*00e0*/  BRA.U !UP0, `(.L_x_0) ;  /* 0x0000001d08847547 */ /* 0x010fec000b800000 */
[----:B------:R-:W1:Y:S01]  /*00f0*/  LDCU UR4, c[0x0][0x398] ;  /* 0x00007300ff0477ac */ /* 0x000e620008000800 */
[----:B------:R-:W-:Y:S01]  /*0100*/  IMAD.MOV.U32 R0, RZ, RZ, RZ ;  /* 0x000000ffff007224 */ /* 0x000fe200078e00ff */
[----:B------:R-:W-:Y:S01]  /*0110*/  UISETP.GE.U32.AND UP1, UPT, UR6, 0x3e1, UPT ;  /* 0x000003e10600788c */ /* 0x000fe2000bf26070 */
[----:B------:R-:W-:Y:S01]  /*0120*/  UMOV UR8, UR7 ;  /* 0x0000000700087c82 */ /* 0x000fe20008000000 */
[----:B------:R-:W-:Y:S01]  /*0130*/  UIADD3 UR5, UPT, UPT, UR6, -0x1, URZ ;  /* 0xffffffff06057890 */ /* 0x000fe2000fffe0ff */
[----:B------:R-:W-:-:S03]  /*0140*/  IMAD R3, R6, UR8, R3 ;  /* 0x0000000806037c24 */ /* 0x000fc6000f8e0203 */
[----:B------:R-:W-:Y:S02]  /*0150*/  ULEA.HI UR5, UR5, 0x1, URZ, 0x1b ;  /* 0x0000000105057891 */ /* 0x000fe4000f8fd8ff */
[----:B-1----:R-:W-:-:S04]  /*0160*/  UIADD3 UR4, UPT, UPT, UR4, -0x1, URZ ;  /* 0xffffffff04047890 */ /* 0x002fc8000fffe0ff */
[----:B------:R-:W-:-:S04]  /*0170*/  ULEA.HI UR4, UR4, 0x1, URZ, 0x1b ;  /* 0x0000000104047891 */ /* 0x000fc8000f8fd8ff */
[----:B------:R-:W-:-:S03]  /*0180*/  ULOP3.LUT UP0, UR7, UR4, 0x1f, URZ, 0xc0, !UPT ;  /* 0x0000001f04077892 */ /* 0x000fc6000f80c0ff */
[----:B------:R-:W-:Y:S01]  /*0190*/  UMOV UR4, URZ ;  /* 0x000000ff00047c82 */ /* 0x000fe20008000000 */
[----:B------:R-:W-:Y:S08]  /*01a0*/  BRA.U !UP1, `(.L_x_1) ;  /* 0x0000001909e07547 */ /* 0x000ff0000b800000 */
[----:B------:R-:W1:Y:S01]  /*01b0*/  LDC.64 R4, c[0x0][0x388] ;  /* 0x0000e200ff047b82 */ /* 0x000e620000000a00 */
[----:B------:R-:W-:Y:S01]  /*01c0*/  ULOP3.LUT UR5, UR5, 0xfffffe0, URZ, 0xc0, !UPT ;  /* 0x0fffffe005057892 */ /* 0x000fe2000f8ec0ff */
[----:B------:R-:W-:Y:S01]  /*01d0*/  IMAD.MOV.U32 R0, RZ, RZ, RZ ;  /* 0x000000ffff007224 */ /* 0x000fe200078e00ff */
[----:B------:R-:W-:Y:S02]  /*01e0*/  UIMAD UR12, UR8, 0x3e0, URZ ;  /* 0x000003e0080c78a4 */ /* 0x000fe4000f8e02ff */
[----:B------:R-:W-:Y:S02]  /*01f0*/  UIADD3 UR6, UPT, UPT, -UR5, URZ, URZ ;  /* 0x000000ff05067290 */ /* 0x000fe4000fffe1ff */
[----:B------:R-:W-:Y:S02]  /*0200*/  UIMAD UR13, UR8, 0x3c0, URZ ;  /* 0x000003c0080d78a4 */ /* 0x000fe4000f8e02ff */
[----:B------:R-:W-:Y:S02]  /*0210*/  UIMAD UR14, UR8, 0x3a0, URZ ;  /* 0x000003a0080e78a4 */ /* 0x000fe4000f8e02ff */
[----:B------:R-:W-:-:S02]  /*0220*/  UIMAD UR15, UR8, 0x380, URZ ;  /* 0x00000380080f78a4 */ /* 0x000fc4000f8e02ff */
[----:B------:R-:W-:Y:S02]  /*0230*/  UIMAD UR16, UR8, 0x360, URZ ;  /* 0x00000360081078a4 */ /* 0x000fe4000f8e02ff */
[----:B------:R-:W-:Y:S02]  /*0240*/  UIMAD UR17, UR8, 0x340, URZ ;  /* 0x00000340081178a4 */ /* 0x000fe4000f8e02ff */
[----:B------:R-:W-:Y:S02]  /*0250*/  UIMAD UR18, UR8, 0x320, URZ ;  /* 0x00000320081278a4 */ /* 0x000fe4000f8e02ff */
[----:B------:R-:W-:Y:S02]  /*0260*/  UIMAD UR19, UR8, 0x300, URZ ;  /* 0x00000300081378a4 */ /* 0x000fe4000f8e02ff */
[----:B------:R-:W-:Y:S02]  /*0270*/  UIMAD UR20, UR8, 0x2e0, URZ ;  /* 0x000002e0081478a4 */ /* 0x000fe4000f8e02ff */
[----:B------:R-:W-:Y:S01]  /*0280*/  UIMAD UR21, UR8, 0x2c0, URZ ;  /* 0x000002c0081578a4 */ /* 0x000fe2000f8e02ff */
[----:B-1----:R-:W-:Y:S01]  /*0290*/  IMAD.WIDE.U32 R4, R6, 0x2, R4 ;  /* 0x0000000206047825 */ /* 0x002fe200078e0004 */
[----:B------:R-:W-:-:S02]  /*02a0*/  UIMAD UR22, UR8, 0x2a0, URZ ;  /* 0x000002a0081678a4 */ /* 0x000fc4000f8e02ff */
[----:B------:R-:W-:Y:S01]  /*02b0*/  UIMAD UR23, UR8, 0x280, URZ ;  /* 0x00000280081778a4 */ /* 0x000fe2000f8e02ff */
[----:B------:R-:W-:Y:S01]  /*02c0*/  IADD3 R12, P0, PT, R4, 0x400, RZ ;  /* 0x00000400040c7810 */ /* 0x000fe20007f1e0ff */
[----:B------:R-:W-:Y:S02]  /*02d0*/  UIMAD UR24, UR8, 0x260, URZ ;  /* 0x00000260081878a4 */ /* 0x000fe4000f8e02ff */
[----:B------:R-:W-:Y:S02]  /*02e0*/  UIMAD UR25, UR8, 0x240, URZ ;  /* 0x00000240081978a4 */ /* 0x000fe4000f8e02ff */
[----:B------:R-:W-:Y:S01]  /*02f0*/  IMAD.X R13, RZ, RZ, R5, P0 ;  /* 0x000000ffff0d7224 */ /* 0x000fe200000e0605 */
[----:B------:R-:W-:Y:S02]  /*0300*/  UIMAD UR26, UR8, 0x220, URZ ;  /* 0x00000220081a78a4 */ /* 0x000fe4000f8e02ff */
[----:B------:R-:W-:Y:S02]  /*0310*/  USHF.L.U32 UR27, UR8, 0x9, URZ ;  /* 0x00000009081b7899 */ /* 0x000fe400080006ff */
[----:B------:R-:W-:-:S02]  /*0320*/  UIMAD UR28, UR8, 0x1e0, URZ ;  /* 0x000001e0081c78a4 */ /* 0x000fc4000f8e02ff */
[----:B------:R-:W-:Y:S02]  /*0330*/  UIMAD UR29, UR8, 0x1c0, URZ ;  /* 0x000001c0081d78a4 */ /* 0x000fe4000f8e02ff */
[----:B------:R-:W-:Y:S02]  /*0340*/  UIMAD UR30, UR8, 0x1a0, URZ ;  /* 0x000001a0081e78a4 */ /* 0x000fe4000f8e02ff */
[----:B------:R-:W-:Y:S02]  /*0350*/  UIMAD UR31, UR8, 0x180, URZ ;  /* 0x00000180081f78a4 */ /* 0x000fe4000f8e02ff */
[----:B------:R-:W-:Y:S02]  /*0360*/  UIMAD UR32, UR8, 0x160, URZ ;  /* 0x00000160082078a4 */ /* 0x000fe4000f8e02ff */
[----:B------:R-:W-:Y:S02]  /*0370*/  UIMAD UR33, UR8, 0x140, URZ ;  /* 0x00000140082178a4 */ /* 0x000fe4000f8e02ff */
[----:B------:R-:W-:-:S02]  /*0380*/  UIMAD UR34, UR8, 0x120, URZ ;  /* 0x00000120082278a4 */ /* 0x000fc4000f8e02ff */
[----:B------:R-:W-:Y:S02]  /*0390*/  USHF.L.U32 UR35, UR8, 0x8, URZ ;  /* 0x0000000808237899 */ /* 0x000fe400080006ff */
[----:B------:R-:W-:Y:S02]  /*03a0*/  UIMAD UR36, UR8, 0xe0, URZ ;  /* 0x000000e0082478a4 */ /* 0x000fe4000f8e02ff */
[----:B------:R-:W-:Y:S02]  /*03b0*/  UIMAD UR37, UR8, 0xc0, URZ ;  /* 0x000000c0082578a4 */ /* 0x000fe4000f8e02ff */
[----:B------:R-:W-:Y:S02]  /*03c0*/  UIMAD UR38, UR8, 0xa0, URZ ;  /* 0x000000a0082678a4 */ /* 0x000fe4000f8e02ff */
[----:B------:R-:W-:Y:S02]  /*03d0*/  USHF.L.U32 UR39, UR8, 0x7, URZ ;  /* 0x0000000708277899 */ /* 0x000fe400080006ff */
[----:B------:R-:W-:-:S02]  /*03e0*/  UIMAD UR40, UR8, 0x60, URZ ;  /* 0x00000060082878a4 */ /* 0x000fc4000f8e02ff */
[----:B------:R-:W-:Y:S01]  /*03f0*/  USHF.L.U32 UR41, UR8, 0x6, URZ ;  /* 0x0000000608297899 */ /* 0x000fe200080006ff */
[----:B------:R-:W1:Y:S01]  /*0400*/  LDCU UR9, c[0x0][0x39c] ;  /* 0x00007380ff0977ac */ /* 0x000e620008000800 */
[----:B------:R-:W-:Y:S01]  /*0410*/  USHF.L.U32 UR42, UR8, 0x5, URZ ;  /* 0x00000005082a7899 */ /* 0x000fe200080006ff */
[----:B------:R-:W-:Y:S01]  /*0420*/  UMOV UR5, URZ ;  /* 0x000000ff00057c82 */ /* 0x000fe20008000000 */
[----:B------:R-:W-:-:S10]  /*0430*/  UMOV UR4, URZ ;  /* 0x000000ff00047c82 */ /* 0x000fd40008000000 */
.L_x_2:
[----:B------:R-:W2:Y:S04]  /*0440*/  LDG.E.U16 R23, desc[UR10][R12.64+-0x400] ;  /* 0xfffc000a0c177981 */ /* 0x000ea8000c1e1500 */
[----:B------:R-:W3:Y:S04]  /*0450*/  LDG.E.U16 R9, desc[UR10][R12.64+-0x3c0] ;  /* 0xfffc400a0c097981 */ /* 0x000ee8000c1e1500 */
[----:B------:R-:W4:Y:S04]  /*0460*/  LDG.E.U16 R11, desc[UR10][R12.64+-0x380] ;  /* 0xfffc800a0c0b7981 */ /* 0x000f28000c1e1500 */
[----:B------:R-:W5:Y:S04]  /*0470*/  LDG.E.U16 R5, desc[UR10][R12.64+-0x340] ;  /* 0xfffcc00a0c057981 */ /* 0x000f68000c1e1500 */
[----:B------:R-:W5:Y:S04]  /*0480*/  LDG.E.U16 R4, desc[UR10][R12.64+-0x300] ;  /* 0xfffd000a0c047981 */ /* 0x000f68000c1e1500 */
[----:B------:R-:W5:Y:S04]  /*0490*/  LDG.E.U16 R10, desc[UR10][R12.64+-0x2c0] ;  /* 0xfffd400a0c0a7981 */ /* 0x000f68000c1e1500 */
[----:B------:R-:W5:Y:S01]  /*04a0*/  LDG.E.U16 R26, desc[UR10][R12.64+-0x200] ;  /* 0xfffe000a0c1a7981 */ /* 0x000f62000c1e1500 */
[----:B--2---:R-:W-:-:S02]  /*04b0*/  IMAD.U32 R23, R23, 0x10000, RZ ;  /* 0x0001000017177824 */ /* 0x004fc400078e00ff */
[----:B---3--:R-:W-:-:S03]  /*04c0*/  IMAD.U32 R9, R9, 0x10000, RZ ;  /* 0x0001000009097824 */ /* 0x008fc600078e00ff */
[----:B------:R-:W-:Y:S01]  /*04d0*/  FSETP.NEU.AND P2, PT, R23, RZ, PT ;  /* 0x000000ff1700720b */ /* 0x000fe20003f4d000 */
[----:B----4-:R-:W-:Y:S01]  /*04e0*/  IMAD.U32 R11, R11, 0x10000, RZ ;  /* 0x000100000b0b7824 */ /* 0x010fe200078e00ff */
[----:B------:R-:W-:Y:S01]  /*04f0*/  FSETP.NEU.AND P3, PT, R9, RZ, PT ;  /* 0x000000ff0900720b */ /* 0x000fe20003f6d000 */
[----:B-----5:R-:W-:-:S03]  /*0500*/  IMAD.U32 R5, R5, 0x10000, RZ ;  /* 0x0001000005057824 */ /* 0x020fc600078e00ff */
[----:B------:R-:W-:Y:S02]  /*0510*/  FSETP.NEU.AND P0, PT, R11, RZ, PT ;  /* 0x000000ff0b00720b */ /* 0x000fe40003f0d000 */
[----:B------:R-:W-:-:S05]  /*0520*/  FSETP.NEU.AND P1, PT, R5, RZ, PT ;  /* 0x000000ff0500720b */ /* 0x000fca0003f2d000 */
[----:B------:R-:W2:Y:S08]  /*0530*/  @P2 LDC.64 R18, c[0x0][0x380] ;  /* 0x0000e000ff122b82 */ /* 0x000eb00000000a00 */
[----:B------:R-:W3:Y:S01]  /*0540*/  @P3 LDC.64 R16, c[0x0][0x380] ;  /* 0x0000e000ff103b82 */ /* 0x000ee20000000a00 */
[----:B------:R-:W-:-:S07]  /*0550*/  @P2 IADD3 R21, P4, PT, R3, UR5, RZ ;  /* 0x0000000503152c10 */ /* 0x000fce000ff9e0ff */
[----:B------:R-:W4:Y:S01]  /*0560*/  @P0 LDC.64 R14, c[0x0][0x380] ;  /* 0x0000e000ff0e0b82 */ /* 0x000f220000000a00 */
[----:B------:R-:W-:Y:S01]  /*0570*/  @P3 IADD3 R8, P5, PT, R3, UR42, RZ ;  /* 0x0000002a03083c10 */ /* 0x000fe2000ffbe0ff */
[----:B------:R-:W-:-:S06]  /*0580*/  @P2 IMAD.X R22, RZ, RZ, RZ, P4 ;  /* 0x000000ffff162224 */ /* 0x000fcc00020e06ff */
[----:B------:R-:W5:Y:S01]  /*0590*/  @P1 LDC.64 R6, c[0x0][0x380] ;  /* 0x0000e000ff061b82 */ /* 0x000f620000000a00 */
[----:B--2---:R-:W-:Y:S01]  /*05a0*/  @P2 LEA R18, P4, R21, R18, 0x1 ;  /* 0x0000001215122211 */ /* 0x004fe200078808ff */
[----:B------:R-:W-:-:S03]  /*05b0*/  @P3 IMAD.X R20, RZ, RZ, RZ, P5 ;  /* 0x000000ffff143224 */ /* 0x000fc600028e06ff */
[----:B------:R-:W-:Y:S02]  /*05c0*/  @P2 LEA.HI.X R19, R21, R19, R22, 0x1, P4 ;  /* 0x0000001315132211 */ /* 0x000fe400020f0c16 */
[C---:B---3--:R-:W-:Y:S02]  /*05d0*/  @P3 LEA R16, P5, R8.reuse, R16, 0x1 ;  /* 0x0000001008103211 */ /* 0x048fe400078a08ff */
[----:B------:R-:W-:Y:S01]  /*05e0*/  @P0 IADD3 R21, P4, PT, R3, UR41, RZ ;  /* 0x0000002903150c10 */ /* 0x000fe2000ff9e0ff */
[----:B------:R-:W2:Y:S01]  /*05f0*/  @P2 LDG.E.U16 R18, desc[UR10][R18.64] ;  /* 0x0000000a12122981 */ /* 0x000ea2000c1e1500 */
[----:B------:R-:W-:-:S03]  /*0600*/  @P3 LEA.HI.X R17, R8, R17, R20, 0x1, P5 ;  /* 0x0000001108113211 */ /* 0x000fc600028f0c14 */
[----:B------:R-:W3:Y:S01]  /*0610*/  LDG.E.U16 R8, desc[UR10][R12.64+-0x280] ;  /* 0xfffd800a0c087981 */ /* 0x000ee2000c1e1500 */
[----:B------:R-:W-:Y:S01]  /*0620*/  @P0 IMAD.X R22, RZ, RZ, RZ, P4 ;  /* 0x000000ffff160224 */ /* 0x000fe200020e06ff */
[----:B----4-:R-:W-:Y:S02]  /*0630*/  @P0 LEA R20, P4, R21, R14, 0x1 ;  /* 0x0000000e15140211 */ /* 0x010fe400078808ff */
[----:B------:R-:W-:Y:S01]  /*0640*/  @P1 IADD3 R14, P5, PT, R3, UR40, RZ ;  /* 0x00000028030e1c10 */ /* 0x000fe2000ffbe0ff */
[----:B------:R-:W4:Y:S01]  /*0650*/  @P3 LDG.E.U16 R17, desc[UR10][R16.64] ;  /* 0x0000000a10113981 */ /* 0x000f22000c1e1500 */
[----:B------:R-:W-:-:S03]  /*0660*/  @P0 LEA.HI.X R21, R21, R15, R22, 0x1, P4 ;  /* 0x0000000f15150211 */ /* 0x000fc600020f0c16 */
[----:B------:R-:W-:Y:S01]  /*0670*/  @P1 IMAD.X R15, RZ, RZ, RZ, P5 ;  /* 0x000000ffff0f1224 */ /* 0x000fe200028e06ff */
[C---:B-----5:R-:W-:Y:S01]  /*0680*/  @P1 LEA R24, P4, R14.reuse, R6, 0x1 ;  /* 0x000000060e181211 */ /* 0x060fe200078808ff */
[----:B------:R-:W5:Y:S03]  /*0690*/  LDG.E.U16 R22, desc[UR10][R12.64+-0x240] ;  /* 0xfffdc00a0c167981 */ /* 0x000f66000c1e1500 */
[----:B------:R-:W-:Y:S01]  /*06a0*/  @P1 LEA.HI.X R25, R14, R7, R15, 0x1, P4 ;  /* 0x000000070e191211 */ /* 0x000fe200020f0c0f */
[----:B------:R0:W5:Y:S04]  /*06b0*/  @P0 LDG.E.U16 R6, desc[UR10][R20.64] ;  /* 0x0000000a14060981 */ /* 0x000168000c1e1500 */
[----:B------:R-:W5:Y:S04]  /*06c0*/  @P1 LDG.E.U16 R24, desc[UR10][R24.64] ;  /* 0x0000000a18181981 */ /* 0x000f68000c1e1500 */
[----:B------:R-:W5:Y:S04]  /*06d0*/  LDG.E.U16 R15, desc[UR10][R12.64+-0x1c0] ;  /* 0xfffe400a0c0f7981 */ /* 0x000f68000c1e1500 */
[----:B------:R-:W5:Y:S01]  /*06e0*/  LDG.E.U16 R7, desc[UR10][R12.64+-0x180] ;  /* 0xfffe800a0c077981 */ /* 0x000f62000c1e1500 */
[----:B------:R-:W-:-:S02]  /*06f0*/  IMAD.U32 R14, R4, 0x10000, RZ ;  /* 0x00010000040e7824 */ /* 0x000fc400078e00ff */
[----:B------:R-:W-:-:S03]  /*0700*/  IMAD.U32 R10, R10, 0x10000, RZ ;  /* 0x000100000a0a7824 */ /* 0x000fc600078e00ff */
[----:B------:R-:W-:Y:S02]  /*0710*/  FSETP.NEU.AND P6, PT, R14, RZ, PT ;  /* 0x000000ff0e00720b */ /* 0x000fe40003fcd000 */
[----:B------:R-:W-:-:S11]  /*0720*/  FSETP.NEU.AND P5, PT, R10, RZ, PT ;  /* 0x000000ff0a00720b */ /* 0x000fd60003fad000 */
[----:B0-----:R-:W0:Y:S01]  /*0730*/  @P6 LDC.64 R20, c[0x0][0x380] ;  /* 0x0000e000ff146b82 */ /* 0x001e220000000a00 */
[----:B--2---:R-:W-:Y:S02]  /*0740*/  @P2 IMAD.U32 R18, R18, 0x10000, RZ ;  /* 0x0001000012122824 */ /* 0x004fe400078e00ff */
[----:B---3--:R-:W-:Y:S02]  /*0750*/  IMAD.U32 R16, R8, 0x10000, RZ ;  /* 0x0001000008107824 */ /* 0x008fe400078e00ff */
[----:B------:R-:W-:-:S03]  /*0760*/  @P2 FFMA R0, R23, R18, R0 ;  /* 0x0000001217002223 */ /* 0x000fc60000000000 */
[----:B------:R-:W2:Y:S01]  /*0770*/  @P5 LDC.64 R18, c[0x0][0x380] ;  /* 0x0000e000ff125b82 */ /* 0x000ea20000000a00 */
[----:B------:R-:W-:Y:S01]  /*0780*/  FSETP.NEU.AND P4, PT, R16, RZ, PT ;  /* 0x000000ff1000720b */ /* 0x000fe20003f8d000 */
[----:B----4-:R-:W-:Y:S02]  /*0790*/  @P3 IMAD.U32 R4, R17, 0x10000, RZ ;  /* 0x0001000011043824 */ /* 0x010fe400078e00ff */
[----:B-----5:R-:W-:Y:S02]  /*07a0*/  IMAD.U32 R17, R22, 0x10000, RZ ;  /* 0x0001000016117824 */ /* 0x020fe400078e00ff */
[----:B------:R-:W-:Y:S01]  /*07b0*/  @P3 FFMA R0, R9, R4, R0 ;  /* 0x0000000409003223 */ /* 0x000fe20000000000 */
[----:B------:R-:W-:Y:S02]  /*07c0*/  @P0 IMAD.U32 R6, R6, 0x10000, RZ ;  /* 0x0001000006060824 */ /* 0x000fe400078e00ff */
[----:B------:R-:W-:-:S05]  /*07d0*/  FSETP.NEU.AND P2, PT, R17, RZ, PT ;  /* 0x000000ff1100720b */ /* 0x000fca0003f4d000 */
[----:B------:R-:W3:Y:S01]  /*07e0*/  @P4 LDC.64 R8, c[0x0][0x380] ;  /* 0x0000e000ff084b82 */ /* 0x000ee20000000a00 */
[----:B------:R-:W-:Y:S01]  /*07f0*/  @P0 FFMA R0, R11, R6, R0 ;  /* 0x000000060b000223 */ /* 0x000fe20000000000 */
[----:B------:R-:W-:Y:S01]  /*0800*/  @P1 IMAD.U32 R24, R24, 0x10000, RZ ;  /* 0x0001000018181824 */ /* 0x000fe200078e00ff */
[----:B------:R-:W-:Y:S01]  /*0810*/  @P6 IADD3 R6, P0, PT, R3, UR39, RZ ;  /* 0x0000002703066c10 */ /* 0x000fe2000ff1e0ff */
[----:B------:R-:W-:Y:S02]  /*0820*/  IMAD.U32 R4, R26, 0x10000, RZ ;  /* 0x000100001a047824 */ /* 0x000fe400078e00ff */
[----:B------:R-:W-:Y:S01]  /*0830*/  @P1 FFMA R0, R5, R24, R0 ;  /* 0x0000001805001223 */ /* 0x000fe20000000000 */
[----:B------:R-:W-:Y:S01]  /*0840*/  @P5 IADD3 R11, P1, PT, R3, UR38, RZ ;  /* 0x00000026030b5c10 */ /* 0x000fe2000ff3e0ff */
[----:B------:R-:W-:Y:S01]  /*0850*/  @P6 IMAD.X R5, RZ, RZ, RZ, P0 ;  /* 0x000000ffff056224 */ /* 0x000fe200000e06ff */
[----:B------:R-:W-:Y:S02]  /*0860*/  FSETP.NEU.AND P3, PT, R4, RZ, PT ;  /* 0x000000ff0400720b */ /* 0x000fe40003f6d000 */
[----:B0-----:R-:W-:Y:S01]  /*0870*/  @P6 LEA R24, P0, R6, R20, 0x1 ;  /* 0x0000001406186211 */ /* 0x001fe200078008ff */
[----:B------:R-:W0:Y:S01]  /*0880*/  @P2 LDC.64 R22, c[0x0][0x380] ;  /* 0x0000e000ff162b82 */ /* 0x000e220000000a00 */
[----:B------:R-:W-:Y:S01]  /*0890*/  @P5 IMAD.X R20, RZ, RZ, RZ, P1 ;  /* 0x000000ffff145224 */ /* 0x000fe200008e06ff */
[----:B--2---:R-:W-:-:S02]  /*08a0*/  @P5 LEA R26, P1, R11, R18, 0x1 ;  /* 0x000000120b1a5211 */ /* 0x004fc400078208ff */
[----:B------:R-:W-:Y:S01]  /*08b0*/  @P6 LEA.HI.X R25, R6, R21, R5, 0x1, P0 ;  /* 0x0000001506196211 */ /* 0x000fe200000f0c05 */
[----:B------:R-:W-:Y:S01]  /*08c0*/  IMAD.U32 R5, R15, 0x10000, RZ ;  /* 0x000100000f057824 */ /* 0x000fe200078e00ff */
[----:B------:R-:W-:Y:S02]  /*08d0*/  @P5 LEA.HI.X R27, R11, R19, R20, 0x1, P1 ;  /* 0x000000130b1b5211 */ /* 0x000fe400008f0c14 */
[----:B------:R-:W-:Y:S02]  /*08e0*/  @P4 IADD3 R11, P1, PT, R3, UR37, RZ ;  /* 0x00000025030b4c10 */ /* 0x000fe4000ff3e0ff */
[----:B------:R-:W-:Y:S01]  /*08f0*/  FSETP.NEU.AND P0, PT, R5, RZ, PT ;  /* 0x000000ff0500720b */ /* 0x000fe20003f0d000 */
[----:B------:R-:W2:Y:S02]  /*0900*/  @P3 LDC.64 R28, c[0x0][0x380] ;  /* 0x0000e000ff1c3b82 */ /* 0x000ea40000000a00 */
[----:B------:R-:W-:Y:S01]  /*0910*/  @P4 IMAD.X R18, RZ, RZ, RZ, P1 ;  /* 0x000000ffff124224 */ /* 0x000fe200008e06ff */
[----:B---3--:R-:W-:-:S04]  /*0920*/  @P4 LEA R20, P1, R11, R8, 0x1 ;  /* 0x000000080b144211 */ /* 0x008fc800078208ff */
[----:B------:R-:W-:Y:S02]  /*0930*/  @P4 LEA.HI.X R21, R11, R9, R18, 0x1, P1 ;  /* 0x000000090b154211 */ /* 0x000fe400008f0c12 */
[----:B------:R-:W-:-:S03]  /*0940*/  @P2 IADD3 R8, P1, PT, R3, UR36, RZ ;  /* 0x0000002403082c10 */ /* 0x000fc6000ff3e0ff */
[----:B------:R-:W3:Y:S01]  /*0950*/  @P0 LDC.64 R18, c[0x0][0x380] ;  /* 0x0000e000ff120b82 */ /* 0x000ee20000000a00 */
[----:B------:R-:W-:Y:S01]  /*0960*/  IMAD.U32 R7, R7, 0x10000, RZ ;  /* 0x0001000007077824 */ /* 0x000fe200078e00ff */
[----:B------:R-:W-:Y:S01]  /*0970*/  P2R R6, PR, RZ, 0x40 ;  /* 0x00000040ff067803 */ /* 0x000fe20000000000 */
[----:B------:R-:W-:Y:S01]  /*0980*/  @P2 IMAD.X R9, RZ, RZ, RZ, P1 ;  /* 0x000000ffff092224 */ /* 0x000fe200008e06ff */
[C---:B0-----:R-:W-:Y:S01]  /*0990*/  @P2 LEA R22, P1, R8.reuse, R22, 0x1 ;  /* 0x0000001608162211 */ /* 0x041fe200078208ff */
[----:B------:R-:W4:Y:S03]  /*09a0*/  @P4 LDG.E.U16 R20, desc[UR10][R20.64] ;  /* 0x0000000a14144981 */ /* 0x000f26000c1e1500 */
[----:B------:R-:W-:Y:S02]  /*09b0*/  @P2 LEA.HI.X R23, R8, R23, R9, 0x1, P1 ;  /* 0x0000001708172211 */ /* 0x000fe400008f0c09 */
[----:B------:R-:W-:-:S03]  /*09c0*/  @P3 IADD3 R8, P1, PT, R3, UR35, RZ ;  /* 0x0000002303083c10 */ /* 0x000fc6000ff3e0ff */
[----:B------:R-:W5:Y:S02]  /*09d0*/  @P2 LDG.E.U16 R22, desc[UR10][R22.64] ;  /* 0x0000000a16162981 */ /* 0x000f64000c1e1500 */
[----:B------:R-:W-:Y:S01]  /*09e0*/  @P3 IMAD.X R9, RZ, RZ, RZ, P1 ;  /* 0x000000ffff093224 */ /* 0x000fe200008e06ff */
[C---:B--2---:R-:W-:Y:S01]  /*09f0*/  @P3 LEA R28, P1, R8.reuse, R28, 0x1 ;  /* 0x0000001c081c3211 */ /* 0x044fe200078208ff */
[----:B------:R-:W2:Y:S03]  /*0a00*/  LDG.E.U16 R21, desc[UR10][R12.64+-0xc0] ;  /* 0xffff400a0c157981 */ /* 0x000ea6000c1e1500 */
[----:B------:R-:W-:Y:S02]  /*0a10*/  @P3 LEA.HI.X R29, R8, R29, R9, 0x1, P1 ;  /* 0x0000001d081d3211 */ /* 0x000fe400008f0c09 */
[----:B------:R-:W-:-:S03]  /*0a20*/  @P0 IADD3 R8, P1, PT, R3, UR34, RZ ;  /* 0x0000002203080c10 */ /* 0x000fc6000ff3e0ff */
[----:B------:R-:W4:Y:S02]  /*0a30*/  @P3 LDG.E.U16 R23, desc[UR10][R28.64] ;  /* 0x0000000a1c173981 */ /* 0x000f24000c1e1500 */
[----:B------:R-:W-:Y:S01]  /*0a40*/  @P0 IMAD.X R9, RZ, RZ, RZ, P1 ;  /* 0x000000ffff090224 */ /* 0x000fe200008e06ff */
[----:B---3--:R-:W-:-:S04]  /*0a50*/  @P0 LEA R18, P1, R8, R18, 0x1 ;  /* 0x0000001208120211 */ /* 0x008fc800078208ff */
[----:B------:R-:W-:Y:S02]  /*0a60*/  @P0 LEA.HI.X R19, R8, R19, R9, 0x1, P1 ;  /* 0x0000001308130211 */ /* 0x000fe400008f0c09 */
[----:B------:R-:W-:-:S13]  /*0a70*/  FSETP.NEU.AND P1, PT, R7, RZ, PT ;  /* 0x000000ff0700720b */ /* 0x000fda0003f2d000 */
[----:B------:R-:W0:Y:S01]  /*0a80*/  @P1 LDC.64 R8, c[0x0][0x380] ;  /* 0x0000e000ff081b82 */ /* 0x000e220000000a00 */
[----:B------:R-:W-:-:S05]  /*0a90*/  @P1 IADD3 R11, P6, PT, R3, UR33, RZ ;  /* 0x00000021030b1c10 */ /* 0x000fca000ffde0ff */
[----:B------:R-:W-:Y:S01]  /*0aa0*/  @P1 IMAD.X R15, RZ, RZ, RZ, P6 ;  /* 0x000000ffff0f1224 */ /* 0x000fe200030e06ff */
[----:B0-----:R-:W-:-:S04]  /*0ab0*/  @P1 LEA R8, P6, R11, R8, 0x1 ;  /* 0x000000080b081211 */ /* 0x001fc800078c08ff */
[----:B------:R-:W-:Y:S02]  /*0ac0*/  @P1 LEA.HI.X R9, R11, R9, R15, 0x1, P6 ;  /* 0x000000090b091211 */ /* 0x000fe400030f0c0f */
[----:B------:R-:W-:Y:S01]  /*0ad0*/  ISETP.NE.AND P6, PT, R6, RZ, PT ;  /* 0x000000ff0600720c */ /* 0x000fe20003fc5270 */
[----:B------:R-:W3:Y:S04]  /*0ae0*/  LDG.E.U16 R11, desc[UR10][R12.64+-0x80] ;  /* 0xffff800a0c0b7981 */ /* 0x000ee8000c1e1500 */
[----:B------:R-:W2:Y:S04]  /*0af0*/  @P5 LDG.E.U16 R6, desc[UR10][R26.64] ;  /* 0x0000000a1a065981 */ /* 0x000ea8000c1e1500 */
[----:B------:R-:W3:Y:S04]  /*0b00*/  @P0 LDG.E.U16 R15, desc[UR10][R18.64] ;  /* 0x0000000a120f0981 */ /* 0x000ee8000c1e1500 */
[----:B------:R-:W2:Y:S04]  /*0b10*/  @P6 LDG.E.U16 R25, desc[UR10][R24.64] ;  /* 0x0000000a18196981 */ /* 0x000ea8000c1e1500 */
[----:B------:R-:W3:Y:S04]  /*0b20*/  LDG.E.U16 R26, desc[UR10][R12.64+-0x140] ;  /* 0xfffec00a0c1a7981 */ /* 0x000ee8000c1e1500 */
[----:B------:R-:W3:Y:S04]  /*0b30*/  @P1 LDG.E.U16 R19, desc[UR10][R8.64] ;  /* 0x0000000a08131981 */ /* 0x000ee8000c1e1500 */
[----:B------:R-:W3:Y:S04]  /*0b40*/  LDG.E.U16 R24, desc[UR10][R12.64+-0x100] ;  /* 0xffff000a0c187981 */ /* 0x000ee8000c1e1500 */
[----:B------:R-:W3:Y:S04]  /*0b50*/  LDG.E.U16 R18, desc[UR10][R12.64+0x40] ;  /* 0x0000400a0c127981 */ /* 0x000ee8000c1e1500 */
[----:B------:R-:W3:Y:S04]  /*0b60*/  LDG.E.U16 R8, desc[UR10][R12.64+-0x40] ;  /* 0xffffc00a0c087981 */ /* 0x000ee8000c1e1500 */
[----:B------:R-:W3:Y:S01]  /*0b70*/  LDG.E.U16 R9, desc[UR10][R12.64] ;  /* 0x0000000a0c097981 */ /* 0x000ee2000c1e1500 */
[----:B-----5:R-:W-:Y:S01]  /*0b80*/  @P2 SHF.L.U32 R22, R22, 0x10, RZ ;  /* 0x0000001016162819 */ /* 0x020fe200000006ff */
[----:B----4-:R-:W-:-:S02]  /*0b90*/  @P3 IMAD.U32 R23, R23, 0x10000, RZ ;  /* 0x0001000017173824 */ /* 0x010fc400078e00ff */
[----:B--2---:R-:W-:-:S04]  /*0ba0*/  @P6 IMAD.U32 R25, R25, 0x10000, RZ ;  /* 0x0001000019196824 */ /* 0x004fc800078e00ff */
[----:B------:R-:W-:Y:S01]  /*0bb0*/  @P6 FFMA R0, R14, R25, R0 ;  /* 0x000000190e006223 */ /* 0x000fe20000000000 */
[----:B---3--:R-:W-:Y:S02]  /*0bc0*/  IMAD.U32 R14, R26, 0x10000, RZ ;  /* 0x000100001a0e7824 */ /* 0x008fe400078e00ff */
[----:B------:R-:W-:-:S03]  /*0bd0*/  @P5 IMAD.U32 R25, R6, 0x10000, RZ ;  /* 0x0001000006195824 */ /* 0x000fc600078e00ff */
[----:B------:R-:W-:Y:S01]  /*0be0*/  FSETP.NEU.AND P6, PT, R14, RZ, PT ;  /* 0x000000ff0e00720b */ /* 0x000fe20003fcd000 */
[----:B------:R-:W-:Y:S02]  /*0bf0*/  IMAD.U32 R6, R24, 0x10000, RZ ;  /* 0x0001000018067824 */ /* 0x000fe400078e00ff */
[----:B------:R-:W-:-:S03]  /*0c00*/  @P5 FFMA R0, R10, R25, R0 ;  /* 0x000000190a005223 */ /* 0x000fc60000000000 */
[----:B------:R-:W-:Y:S01]  /*0c10*/  FSETP.NEU.AND P5, PT, R6, RZ, PT ;  /* 0x000000ff0600720b */ /* 0x000fe20003fad000 */
[----:B------:R-:W-:Y:S02]  /*0c20*/  @P4 IMAD.U32 R25, R20, 0x10000, RZ ;  /* 0x0001000014194824 */ /* 0x000fe400078e00ff */
[----:B------:R-:W-:Y:S02]  /*0c30*/  IMAD.U32 R10, R21, 0x10000, RZ ;  /* 0x00010000150a7824 */ /* 0x000fe400078e00ff */
[----:B------:R-:W-:Y:S02]  /*0c40*/  @P4 FFMA R0, R16, R25, R0 ;  /* 0x0000001910004223 */ /* 0x000fe40000000000 */
[----:B------:R-:W0:Y:S01]  /*0c50*/  @P6 LDC.64 R20, c[0x0][0x380] ;  /* 0x0000e000ff146b82 */ /* 0x000e220000000a00 */
[----:B------:R-:W-:Y:S01]  /*0c60*/  FSETP.NEU.AND P4, PT, R10, RZ, PT ;  /* 0x000000ff0a00720b */ /* 0x000fe20003f8d000 */
[----:B------:R-:W-:Y:S01]  /*0c70*/  @P2 FFMA R0, R17, R22, R0 ;  /* 0x0000001611002223 */ /* 0x000fe20000000000 */
[----:B------:R-:W-:-:S05]  /*0c80*/  IMAD.U32 R11, R11, 0x10000, RZ ;  /* 0x000100000b0b7824 */ /* 0x000fca00078e00ff */
[----:B------:R-:W2:Y:S01]  /*0c90*/  @P5 LDC.64 R16, c[0x0][0x380] ;  /* 0x0000e000ff105b82 */ /* 0x000ea20000000a00 */
[----:B------:R-:W-:Y:S02]  /*0ca0*/  @P0 IMAD.U32 R15, R15, 0x10000, RZ ;  /* 0x000100000f0f0824 */ /* 0x000fe400078e00ff */
[----:B------:R-:W-:Y:S01]  /*0cb0*/  @P3 FFMA R0, R4, R23, R0 ;  /* 0x0000001704003223 */ /* 0x000fe20000000000 */
[----:B------:R-:W-:-:S03]  /*0cc0*/  FSETP.NEU.AND P2, PT, R11, RZ, PT ;  /* 0x000000ff0b00720b */ /* 0x000fc60003f4d000 */
[----:B------:R-:W-:Y:S02]  /*0cd0*/  @P0 FFMA R0, R5, R15, R0 ;  /* 0x0000000f05000223 */ /* 0x000fe40000000000 */
[----:B------:R-:W3:Y:S01]  /*0ce0*/  @P4 LDC.64 R4, c[0x0][0x380] ;  /* 0x0000e000ff044b82 */ /* 0x000ee20000000a00 */
[----:B------:R-:W-:Y:S01]  /*0cf0*/  @P1 IMAD.U32 R19, R19, 0x10000, RZ ;  /* 0x0001000013131824 */ /* 0x000fe200078e00ff */
[----:B------:R-:W-:Y:S01]  /*0d00*/  @P6 IADD3 R25, P0, PT, R3, UR32, RZ ;  /* 0x0000002003196c10 */ /* 0x000fe2000ff1e0ff */
[----:B------:R-:W-:Y:S02]  /*0d10*/  IMAD.U32 R8, R8, 0x10000, RZ ;  /* 0x0001000008087824 */ /* 0x000fe400078e00ff */
[----:B------:R-:W-:Y:S01]  /*0d20*/  @P1 FFMA R0, R7, R19, R0 ;  /* 0x0000001307001223 */ /* 0x000fe20000000000 */
[----:B------:R-:W-:Y:S01]  /*0d30*/  @P5 IADD3 R15, P1, PT, R3, UR31, RZ ;  /* 0x0000001f030f5c10 */ /* 0x000fe2000ff3e0ff */
[----:B------:R-:W-:Y:S01]  /*0d40*/  @P6 IMAD.X R26, RZ, RZ, RZ, P0 ;  /* 0x000000ffff1a6224 */ /* 0x000fe200000e06ff */
[C---:B0-----:R-:W-:Y:S01]  /*0d50*/  @P6 LEA R24, P0, R25.reuse, R20, 0x1 ;  /* 0x0000001419186211 */ /* 0x041fe200078008ff */
[----:B------:R-:W0:Y:S01]  /*0d60*/  @P2 LDC.64 R22, c[0x0][0x380] ;  /* 0x0000e000ff162b82 */ /* 0x000e220000000a00 */
[----:B------:R-:W-:Y:S01]  /*0d70*/  FSETP.NEU.AND P3, PT, R8, RZ, PT ;  /* 0x000000ff0800720b */ /* 0x000fe20003f6d000 */
[----:B------:R-:W-:Y:S01]  /*0d80*/  @P5 IMAD.X R20, RZ, RZ, RZ, P1 ;  /* 0x000000ffff145224 */ /* 0x000fe200008e06ff */
[----:B------:R-:W-:Y:S01]  /*0d90*/  @P6 LEA.HI.X R25, R25, R21, R26, 0x1, P0 ;  /* 0x0000001519196211 */ /* 0x000fe200000f0c1a */
[----:B------:R-:W-:Y:S01]  /*0da0*/  IMAD.U32 R9, R9, 0x10000, RZ ;  /* 0x0001000009097824 */ /* 0x000fe200078e00ff */
[----:B--2---:R-:W-:-:S04]  /*0db0*/  @P5 LEA R26, P1, R15, R16, 0x1 ;  /* 0x000000100f1a5211 */ /* 0x004fc800078208ff */
[----:B------:R-:W-:Y:S02]  /*0dc0*/  @P5 LEA.HI.X R27, R15, R17, R20, 0x1, P1 ;  /* 0x000000110f1b5211 */ /* 0x000fe400008f0c14 */
[----:B------:R-:W-:-:S03]  /*0dd0*/  @P4 IADD3 R15, P1, PT, R3, UR30, RZ ;  /* 0x0000001e030f4c10 */ /* 0x000fc6000ff3e0ff */
[----:B------:R-:W2:Y:S01]  /*0de0*/  @P3 LDC.64 R28, c[0x0][0x380] ;  /* 0x0000e000ff1c3b82 */ /* 0x000ea20000000a00 */
[----:B------:R-:W-:Y:S01]  /*0df0*/  FSETP.NEU.AND P0, PT, R9, RZ, PT ;  /* 0x000000ff0900720b */ /* 0x000fe20003f0d000 */
[----:B------:R-:W-:Y:S01]  /*0e00*/  @P4 IMAD.X R20, RZ, RZ, RZ, P1 ;  /* 0x000000ffff144224 */ /* 0x000fe200008e06ff */
[----:B---3--:R-:W-:-:S04]  /*0e10*/  @P4 LEA R16, P1, R15, R4, 0x1 ;  /* 0x000000040f104211 */ /* 0x008fc800078208ff */
[----:B------:R-:W-:Y:S02]  /*0e20*/  @P4 LEA.HI.X R17, R15, R5, R20, 0x1, P1 ;  /* 0x000000050f114211 */ /* 0x000fe400008f0c14 */
[----:B------:R-:W-:-:S05]  /*0e30*/  @P2 IADD3 R4, P1, PT, R3, UR29, RZ ;  /* 0x0000001d03042c10 */ /* 0x000fca000ff3e0ff */
[----:B------:R-:W3:Y:S01]  /*0e40*/  @P0 LDC.64 R20, c[0x0][0x380] ;  /* 0x0000e000ff140b82 */ /* 0x000ee20000000a00 */
[----:B------:R-:W-:Y:S01]  /*0e50*/  @P2 IMAD.X R5, RZ, RZ, RZ, P1 ;  /* 0x000000ffff052224 */ /* 0x000fe200008e06ff */
[----:B0-----:R-:W-:-:S04]  /*0e60*/  @P2 LEA R22, P1, R4, R22, 0x1 ;  /* 0x0000001604162211 */ /* 0x001fc800078208ff */
[----:B------:R-:W-:Y:S02]  /*0e70*/  @P2 LEA.HI.X R23, R4, R23, R5, 0x1, P1 ;  /* 0x0000001704172211 */ /* 0x000fe400008f0c05 */
[----:B------:R-:W-:Y:S01]  /*0e80*/  @P3 IADD3 R4, P1, PT, R3, UR28, RZ ;  /* 0x0000001c03043c10 */ /* 0x000fe2000ff3e0ff */
[----:B------:R-:W-:Y:S01]  /*0e90*/  IMAD.U32 R18, R18, 0x10000, RZ ;  /* 0x0001000012127824 */ /* 0x000fe200078e00ff */
[----:B------:R-:W-:Y:S01]  /*0ea0*/  P2R R7, PR, RZ, 0x40 ;  /* 0x00000040ff077803 */ /* 0x000fe20000000000 */
[----:B------:R-:W4:Y:S02]  /*0eb0*/  @P2 LDG.E.U16 R22, desc[UR10][R22.64] ;  /* 0x0000000a16162981 */ /* 0x000f24000c1e1500 */
[----:B------:R-:W-:Y:S01]  /*0ec0*/  @P3 IMAD.X R5, RZ, RZ, RZ, P1 ;  /* 0x000000ffff053224 */ /* 0x000fe200008e06ff */
[----:B--2---:R-:W-:-:S04]  /*0ed0*/  @P3 LEA R28, P1, R4, R28, 0x1 ;  /* 0x0000001c041c3211 */ /* 0x004fc800078208ff */
[----:B------:R-:W-:Y:S02]  /*0ee0*/  @P3 LEA.HI.X R29, R4, R29, R5, 0x1, P1 ;  /* 0x0000001d041d3211 */ /* 0x000fe400008f0c05 */
[----:B------:R-:W-:-:S03]  /*0ef0*/  @P0 IADD3 R4, P1, PT, R3, UR27, RZ ;  /* 0x0000001b03040c10 */ /* 0x000fc6000ff3e0ff */
[----:B------:R-:W2:Y:S02]  /*0f00*/  @P3 LDG.E.U16 R23, desc[UR10][R28.64] ;  /* 0x0000000a1c173981 */ /* 0x000ea4000c1e1500 */
[----:B------:R-:W-:Y:S01]  /*0f10*/  @P0 IMAD.X R5, RZ, RZ, RZ, P1 ;  /* 0x000000ffff050224 */ /* 0x000fe200008e06ff */
[----:B---3--:R-:W-:-:S04]  /*0f20*/  @P0 LEA R20, P1, R4, R20, 0x1 ;  /* 0x0000001404140211 */ /* 0x008fc800078208ff */
[----:B------:R-:W-:Y:S02]  /*0f30*/  @P0 LEA.HI.X R21, R4, R21, R5, 0x1, P1 ;  /* 0x0000001504150211 */ /* 0x000fe400008f0c05 */
[----:B------:R-:W-:-:S03]  /*0f40*/  FSETP.NEU.AND P1, PT, R18, RZ, PT ;  /* 0x000000ff1200720b */ /* 0x000fc60003f2d000 */
[----:B------:R-:W3:Y:S10]  /*0f50*/  @P0 LDG.E.U16 R20, desc[UR10][R20.64] ;  /* 0x0000000a14140981 */ /* 0x000ef4000c1e1500 */
[----:B------:R-:W0:Y:S01]  /*0f60*/  @P1 LDC.64 R4, c[0x0][0x380] ;  /* 0x0000e000ff041b82 */ /* 0x000e220000000a00 */
[----:B------:R-:W-:-:S05]  /*0f70*/  @P1 IADD3 R15, P6, PT, R3, UR26, RZ ;  /* 0x0000001a030f1c10 */ /* 0x000fca000ffde0ff */
[----:B------:R-:W-:Y:S01]  /*0f80*/  @P1 IMAD.X R19, RZ, RZ, RZ, P6 ;  /* 0x000000ffff131224 */ /* 0x000fe200030e06ff */
[----:B0-----:R-:W-:-:S04]  /*0f90*/  @P1 LEA R4, P6, R15, R4, 0x1 ;  /* 0x000000040f041211 */ /* 0x001fc800078c08ff */
[----:B------:R-:W-:Y:S02]  /*0fa0*/  @P1 LEA.HI.X R5, R15, R5, R19, 0x1, P6 ;  /* 0x000000050f051211 */ /* 0x000fe400030f0c13 */
[----:B------:R-:W-:Y:S01]  /*0fb0*/  ISETP.NE.AND P6, PT, R7, RZ, PT ;  /* 0x000000ff0700720c */ /* 0x000fe20003fc5270 */
[----:B------:R-:W5:Y:S04]  /*0fc0*/  @P5 LDG.E.U16 R15, desc[UR10][R26.64] ;  /* 0x0000000a1a0f5981 */ /* 0x000f68000c1e1500 */
[----:B------:R0:W5:Y:S04]  /*0fd0*/  @P4 LDG.E.U16 R7, desc[UR10][R16.64] ;  /* 0x0000000a10074981 */ /* 0x000168000c1e1500 */
[----:B------:R-:W5:Y:S04]  /*0fe0*/  LDG.E.U16 R19, desc[UR10][R12.64+0x140] ;  /* 0x0001400a0c137981 */ /* 0x000f68000c1e1500 */
[----:B------:R-:W5:Y:S04]  /*0ff0*/  @P6 LDG.E.U16 R25, desc[UR10][R24.64] ;  /* 0x0000000a18196981 */ /* 0x000f68000c1e1500 */
[----:B------:R-:W5:Y:S04]  /*1000*/  LDG.E.U16 R26, desc[UR10][R12.64+0x80] ;  /* 0x0000800a0c1a7981 */ /* 0x000f68000c1e1500 */
[----:B------:R-:W0:Y:S04]  /*1010*/  LDG.E.U16 R16, desc[UR10][R12.64+0x100] ;  /* 0x0001000a0c107981 */ /* 0x000e28000c1e1500 */
[----:B------:R-:W5:Y:S04]  /*1020*/  LDG.E.U16 R24, desc[UR10][R12.64+0xc0] ;  /* 0x0000c00a0c187981 */ /* 0x000f68000c1e1500 */
[----:B------:R-:W5:Y:S04]  /*1030*/  @P1 LDG.E.U16 R21, desc[UR10][R4.64] ;  /* 0x0000000a04151981 */ /* 0x000f68000c1e1500 */
[----:B------:R-:W5:Y:S04]  /*1040*/  LDG.E.U16 R17, desc[UR10][R12.64+0x1c0] ;  /* 0x0001c00a0c117981 */ /* 0x000f68000c1e1500 */
[----:B------:R-:W5:Y:S04]  /*1050*/  LDG.E.U16 R4, desc[UR10][R12.64+0x180] ;  /* 0x0001800a0c047981 */ /* 0x000f68000c1e1500 */
[----:B------:R-:W5:Y:S01]  /*1060*/  LDG.E.U16 R5, desc[UR10][R12.64+0x200] ;  /* 0x0002000a0c057981 */ /* 0x000f62000c1e1500 */
[----:B----4-:R-:W-:-:S02]  /*1070*/  @P2 IMAD.U32 R22, R22, 0x10000, RZ ;  /* 0x0001000016162824 */ /* 0x010fc400078e00ff */
[----:B--2---:R-:W-:Y:S02]  /*1080*/  @P3 IMAD.U32 R23, R23, 0x10000, RZ ;  /* 0x0001000017173824 */ /* 0x004fe400078e00ff */
[----:B---3--:R-:W-:Y:S02]  /*1090*/  @P0 IMAD.U32 R20, R20, 0x10000, RZ ;  /* 0x0001000014140824 */ /* 0x008fe400078e00ff */
[----:B-----5:R-:W-:-:S04]  /*10a0*/  @P6 IMAD.U32 R25, R25, 0x10000, RZ ;  /* 0x0001000019196824 */ /* 0x020fc800078e00ff */
[----:B------:R-:W-:Y:S01]  /*10b0*/  @P6 FFMA R0, R14, R25, R0 ;  /* 0x000000190e006223 */ /* 0x000fe20000000000 */
[----:B------:R-:W-:Y:S02]  /*10c0*/  IMAD.U32 R14, R26, 0x10000, RZ ;  /* 0x000100001a0e7824 */ /* 0x000fe400078e00ff */
[----:B------:R-:W-:-:S03]  /*10d0*/  @P5 IMAD.U32 R25, R15, 0x10000, RZ ;  /* 0x000100000f195824 */ /* 0x000fc600078e00ff */
[----:B------:R-:W-:Y:S01]  /*10e0*/  FSETP.NEU.AND P6, PT, R14, RZ, PT ;  /* 0x000000ff0e00720b */ /* 0x000fe20003fcd000 */
[----:B------:R-:W-:Y:S02]  /*10f0*/  IMAD.U32 R15, R24, 0x10000, RZ ;  /* 0x00010000180f7824 */ /* 0x000fe400078e00ff */
[----:B------:R-:W-:Y:S01]  /*1100*/  @P5 FFMA R0, R6, R25, R0 ;  /* 0x0000001906005223 */ /* 0x000fe20000000000 */
[----:B0-----:R-:W-:Y:S01]  /*1110*/  IMAD.U32 R16, R16, 0x10000, RZ ;  /* 0x0001000010107824 */ /* 0x001fe200078e00ff */
[----:B------:R-:W2:Y:S01]  /*1120*/  LDG.E.U16 R24, desc[UR10][R12.64+0x280] ;  /* 0x0002800a0c187981 */ /* 0x000ea2000c1e1500 */
[----:B------:R-:W-:Y:S01]  /*1130*/  FSETP.NEU.AND P5, PT, R15, RZ, PT ;  /* 0x000000ff0f00720b */ /* 0x000fe20003fad000 */
[----:B------:R-:W-:-:S04]  /*1140*/  @P4 IMAD.U32 R25, R7, 0x10000, RZ ;  /* 0x0001000007194824 */ /* 0x000fc800078e00ff */
[----:B------:R-:W-:Y:S02]  /*1150*/  @P4 FFMA R0, R10, R25, R0 ;  /* 0x000000190a004223 */ /* 0x000fe40000000000 */
[----:B------:R-:W0:Y:S01]  /*1160*/  @P6 LDC.64 R6, c[0x0][0x380] ;  /* 0x0000e000ff066b82 */ /* 0x000e220000000a00 */
[----:B------:R-:W-:Y:S01]  /*1170*/  FSETP.NEU.AND P4, PT, R16, RZ, PT ;  /* 0x000000ff1000720b */ /* 0x000fe20003f8d000 */
[----:B------:R-:W-:Y:S01]  /*1180*/  @P2 FFMA R0, R11, R22, R0 ;  /* 0x000000160b002223 */ /* 0x000fe20000000000 */
[----:B------:R-:W-:-:S05]  /*1190*/  IMAD.U32 R19, R19, 0x10000, RZ ;  /* 0x0001000013137824 */ /* 0x000fca00078e00ff */
[----:B------:R-:W3:Y:S01]  /*11a0*/  @P5 LDC.64 R10, c[0x0][0x380] ;  /* 0x0000e000ff0a5b82 */ /* 0x000ee20000000a00 */
[----:B------:R-:W-:Y:S01]  /*11b0*/  @P3 FFMA R0, R8, R23, R0 ;  /* 0x0000001708003223 */ /* 0x000fe20000000000 */
[----:B------:R-:W-:-:S03]  /*11c0*/  FSETP.NEU.AND P2, PT, R19, RZ, PT ;  /* 0x000000ff1300720b */ /* 0x000fc60003f4d000 */
[----:B------:R-:W-:Y:S01]  /*11d0*/  @P0 FFMA R0, R9, R20, R0 ;  /* 0x0000001409000223 */ /* 0x000fe20000000000 */
[----:B------:R-:W-:Y:S02]  /*11e0*/  @P1 IMAD.U32 R21, R21, 0x10000, RZ ;  /* 0x0001000015151824 */ /* 0x000fe400078e00ff */
[----:B------:R-:W4:Y:S01]  /*11f0*/  @P4 LDC.64 R8, c[0x0][0x380] ;  /* 0x0000e000ff084b82 */ /* 0x000f220000000a00 */
[C---:B------:R-:W-:Y:S01]  /*1200*/  @P6 IADD3 R22, P0, PT, R3.reuse, UR25, RZ ;  /* 0x0000001903166c10 */ /* 0x040fe2000ff1e0ff */
[----:B------:R-:W-:Y:S01]  /*1210*/  @P1 FFMA R0, R18, R21, R0 ;  /* 0x0000001512001223 */ /* 0x000fe20000000000 */
[----:B------:R-:W-:Y:S02]  /*1220*/  SHF.L.U32 R4, R4, 0x10, RZ ;  /* 0x0000001004047819 */ /* 0x000fe400000006ff */
[----:B------:R-:W-:Y:S01]  /*1230*/  @P5 IADD3 R18, P1, PT, R3, UR24, RZ ;  /* 0x0000001803125c10 */ /* 0x000fe2000ff3e0ff */
[----:B------:R-:W-:Y:S01]  /*1240*/  @P6 IMAD.X R21, RZ, RZ, RZ, P0 ;  /* 0x000000ffff156224 */ /* 0x000fe200000e06ff */
[----:B------:R-:W-:Y:S01]  /*1250*/  FSETP.NEU.AND P3, PT, R4, RZ, PT ;  /* 0x000000ff0400720b */ /* 0x000fe20003f6d000 */
[----:B------:R-:W5:Y:S01]  /*1260*/  @P2 LDC.64 R26, c[0x0][0x380] ;  /* 0x0000e000ff1a2b82 */ /* 0x000f620000000a00 */
[----:B0-----:R-:W-:Y:S01]  /*1270*/  @P6 LEA R20, P0, R22, R6, 0x1 ;  /* 0x0000000616146211 */ /* 0x001fe200078008ff */
[----:B------:R-:W-:-:S02]  /*1280*/  IMAD.U32 R6, R17, 0x10000, RZ ;  /* 0x0001000011067824 */ /* 0x000fc400078e00ff */
[----:B------:R-:W-:Y:S01]  /*1290*/  @P5 IMAD.X R17, RZ, RZ, RZ, P1 ;  /* 0x000000ffff115224 */ /* 0x000fe200008e06ff */
[----:B------:R-:W-:Y:S02]  /*12a0*/  @P6 LEA.HI.X R21, R22, R7, R21, 0x1, P0 ;  /* 0x0000000716156211 */ /* 0x000fe400000f0c15 */
[----:B---3--:R-:W-:-:S04]  /*12b0*/  @P5 LEA R22, P1, R18, R10, 0x1 ;  /* 0x0000000a12165211 */ /* 0x008fc800078208ff */
[----:B------:R-:W-:Y:S01]  /*12c0*/  @P5 LEA.HI.X R23, R18, R11, R17, 0x1, P1 ;  /* 0x0000000b12175211 */ /* 0x000fe200008f0c11 */
[----:B------:R-:W0:Y:S01]  /*12d0*/  @P3 LDC.64 R28, c[0x0][0x380] ;  /* 0x0000e000ff1c3b82 */ /* 0x000e220000000a00 */
[----:B------:R-:W-:Y:S02]  /*12e0*/  @P4 IADD3 R10, P1, PT, R3, UR23, RZ ;  /* 0x00000017030a4c10 */ /* 0x000fe4000ff3e0ff */
[----:B------:R-:W-:Y:S01]  /*12f0*/  FSETP.NEU.AND P0, PT, R6, RZ, PT ;  /* 0x000000ff0600720b */ /* 0x000fe20003f0d000 */
[----:B------:R-:W-:Y:S01]  /*1300*/  IMAD.U32 R5, R5, 0x10000, RZ ;  /* 0x0001000005057824 */ /* 0x000fe200078e00ff */
[----:B------:R-:W-:Y:S01]  /*1310*/  P2R R7, PR, RZ, 0x40 ;  /* 0x00000040ff077803 */ /* 0x000fe20000000000 */
[----:B------:R-:W-:Y:S01]  /*1320*/  @P4 IMAD.X R11, RZ, RZ, RZ, P1 ;  /* 0x000000ffff0b4224 */ /* 0x000fe200008e06ff */
[C---:B----4-:R-:W-:Y:S01]  /*1330*/  @P4 LEA R30, P1, R10.reuse, R8, 0x1 ;  /* 0x000000080a1e4211 */ /* 0x050fe200078208ff */
[----:B------:R-:W3:Y:S03]  /*1340*/  @P5 LDG.E.U16 R22, desc[UR10][R22.64] ;  /* 0x0000000a16165981 */ /* 0x000ee6000c1e1500 */
[----:B------:R-:W-:-:S02]  /*1350*/  @P4 LEA.HI.X R31, R10, R9, R11, 0x1, P1 ;  /* 0x000000090a1f4211 */ /* 0x000fc400008f0c0b */
[----:B------:R-:W-:-:S03]  /*1360*/  @P2 IADD3 R10, P1, PT, R3, UR22, RZ ;  /* 0x00000016030a2c10 */ /* 0x000fc6000ff3e0ff */
[----:B------:R-:W4:Y:S01]  /*1370*/  @P0 LDC.64 R8, c[0x0][0x380] ;  /* 0x0000e000ff080b82 */ /* 0x000f220000000a00 */
[----:B------:R-:W3:Y:S01]  /*1380*/  @P4 LDG.E.U16 R25, desc[UR10][R30.64] ;  /* 0x0000000a1e194981 */ /* 0x000ee2000c1e1500 */
[----:B------:R-:W-:Y:S01]  /*1390*/  @P2 IMAD.X R11, RZ, RZ, RZ, P1 ;  /* 0x000000ffff0b2224 */ /* 0x000fe200008e06ff */
[C---:B-----5:R-:W-:Y:S02]  /*13a0*/  @P2 LEA R26, P1, R10.reuse, R26, 0x1 ;  /* 0x0000001a0a1a2211 */ /* 0x060fe400078208ff */
[----:B------:R-:W5:Y:S02]  /*13b0*/  LDG.E.U16 R23, desc[UR10][R12.64+0x240] ;  /* 0x0002400a0c177981 */ /* 0x000f64000c1e1500 */
[----:B------:R-:W-:Y:S02]  /*13c0*/  @P2 LEA.HI.X R27, R10, R27, R11, 0x1, P1 ;  /* 0x0000001b0a1b2211 */ /* 0x000fe400008f0c0b */
[----:B------:R-:W-:-:S05]  /*13d0*/  @P3 IADD3 R10, P1, PT, R3, UR21, RZ ;  /* 0x00000015030a3c10 */ /* 0x000fca000ff3e0ff */
[----:B------:R-:W-:Y:S01]  /*13e0*/  @P3 IMAD.X R11, RZ, RZ, RZ, P1 ;  /* 0x000000ffff0b3224 */ /* 0x000fe200008e06ff */
[----:B0-----:R-:W-:-:S04]  /*13f0*/  @P3 LEA R28, P1, R10, R28, 0x1 ;  /* 0x0000001c0a1c3211 */ /* 0x001fc800078208ff */
[----:B------:R-:W-:Y:S02]  /*1400*/  @P3 LEA.HI.X R29, R10, R29, R11, 0x1, P1 ;  /* 0x0000001d0a1d3211 */ /* 0x000fe400008f0c0b */
[----:B------:R-:W-:-:S05]  /*1410*/  @P0 IADD3 R10, P1, PT, R3, UR20, RZ ;  /* 0x00000014030a0c10 */ /* 0x000fca000ff3e0ff */
[----:B------:R-:W-:Y:S01]  /*1420*/  @P0 IMAD.X R11, RZ, RZ, RZ, P1 ;  /* 0x000000ffff0b0224 */ /* 0x000fe200008e06ff */
[----:B----4-:R-:W-:-:S04]  /*1430*/  @P0 LEA R8, P1, R10, R8, 0x1 ;  /* 0x000000080a080211 */ /* 0x010fc800078208ff */
        /* <DEDUP_REMOVED lines=8> */
[----:B------:R0:W4:Y:S04]  /*14c0*/  @P2 LDG.E.U16 R17, desc[UR10][R26.64] ;  /* 0x0000000a1a112981 */ /* 0x000128000c1e1500 */
[----:B------:R1:W4:Y:S04]  /*14d0*/  @P0 LDG.E.U16 R7, desc[UR10][R8.64] ;  /* 0x0000000a08070981 */ /* 0x000328000c1e1500 */
[----:B------:R-:W4:Y:S04]  /*14e0*/  LDG.E.U16 R18, desc[UR10][R12.64+0x3c0] ;  /* 0x0003c00a0c127981 */ /* 0x000f28000c1e1500 */
[----:B------:R-:W4:Y:S04]  /*14f0*/  @P6 LDG.E.U16 R21, desc[UR10][R20.64] ;  /* 0x0000000a14156981 */ /* 0x000f28000c1e1500 */
[----:B------:R-:W0:Y:S04]  /*1500*/  LDG.E.U16 R26, desc[UR10][R12.64+0x2c0] ;  /* 0x0002c00a0c1a7981 */ /* 0x000e28000c1e1500 */
[----:B------:R-:W1:Y:S04]  /*1510*/  LDG.E.U16 R8, desc[UR10][R12.64+0x300] ;  /* 0x0003000a0c087981 */ /* 0x000e68000c1e1500 */
[----:B------:R-:W4:Y:S04]  /*1520*/  @P3 LDG.E.U16 R20, desc[UR10][R28.64] ;  /* 0x0000000a1c143981 */ /* 0x000f28000c1e1500 */
[----:B------:R-:W4:Y:S04]  /*1530*/  @P1 LDG.E.U16 R9, desc[UR10][R10.64] ;  /* 0x0000000a0a091981 */ /* 0x000f28000c1e1500 */
[----:B------:R-:W4:Y:S04]  /*1540*/  LDG.E.U16 R10, desc[UR10][R12.64+0x340] ;  /* 0x0003400a0c0a7981 */ /* 0x000f28000c1e1500 */
[----:B------:R-:W4:Y:S01]  /*1550*/  LDG.E.U16 R11, desc[UR10][R12.64+0x380] ;  /* 0x0003800a0c0b7981 */ /* 0x000f22000c1e1500 */
[----:B--2---:R-:W-:-:S02]  /*1560*/  IMAD.U32 R24, R24, 0x10000, RZ ;  /* 0x0001000018187824 */ /* 0x004fc400078e00ff */
[----:B---3--:R-:W-:Y:S02]  /*1570*/  @P5 IMAD.U32 R22, R22, 0x10000, RZ ;  /* 0x0001000016165824 */ /* 0x008fe400078e00ff */
[----:B-----5:R-:W-:Y:S02]  /*1580*/  IMAD.U32 R23, R23, 0x10000, RZ ;  /* 0x0001000017177824 */ /* 0x020fe400078e00ff */
[----:B------:R-:W-:Y:S02]  /*1590*/  @P4 IMAD.U32 R25, R25, 0x10000, RZ ;  /* 0x0001000019194824 */ /* 0x000fe400078e00ff */
[----:B----4-:R-:W-:-:S04]  /*15a0*/  @P6 IMAD.U32 R21, R21, 0x10000, RZ ;  /* 0x0001000015156824 */ /* 0x010fc800078e00ff */
[----:B------:R-:W-:Y:S01]  /*15b0*/  @P6 FFMA R0, R14, R21, R0 ;  /* 0x000000150e006223 */ /* 0x000fe20000000000 */
[----:B------:R-:W-:-:S03]  /*15c0*/  FSETP.NEU.AND P6, PT, R23, RZ, PT ;  /* 0x000000ff1700720b */ /* 0x000fc60003fcd000 */
[----:B------:R-:W-:Y:S01]  /*15d0*/  @P5 FFMA R0, R15, R22, R0 ;  /* 0x000000160f005223 */ /* 0x000fe20000000000 */
[----:B------:R-:W-:Y:S01]  /*15e0*/  FSETP.NEU.AND P5, PT, R24, RZ, PT ;  /* 0x000000ff1800720b */ /* 0x000fe20003fad000 */
[----:B0-----:R-:W-:Y:S02]  /*15f0*/  IMAD.U32 R26, R26, 0x10000, RZ ;  /* 0x000100001a1a7824 */ /* 0x001fe400078e00ff */
[----:B------:R-:W-:Y:S02]  /*1600*/  @P2 IMAD.U32 R17, R17, 0x10000, RZ ;  /* 0x0001000011112824 */ /* 0x000fe400078e00ff */
[----:B------:R-:W-:-:S04]  /*1610*/  @P4 FFMA R0, R16, R25, R0 ;  /* 0x0000001910004223 */ /* 0x000fc80000000000 */
[----:B------:R-:W0:Y:S01]  /*1620*/  @P6 LDC.64 R14, c[0x0][0x380] ;  /* 0x0000e000ff0e6b82 */ /* 0x000e220000000a00 */
[----:B------:R-:W-:Y:S01]  /*1630*/  FSETP.NEU.AND P4, PT, R26, RZ, PT ;  /* 0x000000ff1a00720b */ /* 0x000fe20003f8d000 */
[----:B------:R-:W-:Y:S01]  /*1640*/  @P2 FFMA R0, R19, R17, R0 ;  /* 0x0000001113002223 */ /* 0x000fe20000000000 */
[----:B------:R-:W-:Y:S02]  /*1650*/  @P3 IMAD.U32 R19, R20, 0x10000, RZ ;  /* 0x0001000014133824 */ /* 0x000fe400078e00ff */
[----:B-1----:R-:W-:-:S03]  /*1660*/  IMAD.U32 R8, R8, 0x10000, RZ ;  /* 0x0001000008087824 */ /* 0x002fc600078e00ff */
[----:B------:R-:W1:Y:S01]  /*1670*/  @P5 LDC.64 R16, c[0x0][0x380] ;  /* 0x0000e000ff105b82 */ /* 0x000e620000000a00 */
[----:B------:R-:W-:Y:S02]  /*1680*/  @P0 IMAD.U32 R7, R7, 0x10000, RZ ;  /* 0x0001000007070824 */ /* 0x000fe400078e00ff */
[----:B------:R-:W-:Y:S01]  /*1690*/  @P3 FFMA R0, R4, R19, R0 ;  /* 0x0000001304003223 */ /* 0x000fe20000000000 */
[----:B------:R-:W-:-:S03]  /*16a0*/  FSETP.NEU.AND P3, PT, R8, RZ, PT ;  /* 0x000000ff0800720b */ /* 0x000fc60003f6d000 */
[----:B------:R-:W-:Y:S01]  /*16b0*/  @P0 FFMA R0, R6, R7, R0 ;  /* 0x0000000706000223 */ /* 0x000fe20000000000 */
[----:B------:R-:W-:Y:S01]  /*16c0*/  @P6 IADD3 R19, P0, PT, R3, UR18, RZ ;  /* 0x0000001203136c10 */ /* 0x000fe2000ff1e0ff */
[----:B------:R-:W2:Y:S01]  /*16d0*/  @P4 LDC.64 R6, c[0x0][0x380] ;  /* 0x0000e000ff064b82 */ /* 0x000ea20000000a00 */
[----:B------:R-:W-:Y:S02]  /*16e0*/  @P1 IMAD.U32 R4, R9, 0x10000, RZ ;  /* 0x0001000009041824 */ /* 0x000fe400078e00ff */
[----:B------:R-:W-:Y:S02]  /*16f0*/  IMAD.U32 R9, R10, 0x10000, RZ ;  /* 0x000100000a097824 */ /* 0x000fe400078e00ff */
[----:B------:R-:W-:Y:S02]  /*1700*/  @P6 IMAD.X R20, RZ, RZ, RZ, P0 ;  /* 0x000000ffff146224 */ /* 0x000fe400000e06ff */
[----:B------:R-:W-:Y:S01]  /*1710*/  @P1 FFMA R0, R5, R4, R0 ;  /* 0x0000000405001223 */ /* 0x000fe20000000000 */
[----:B------:R-:W-:Y:S01]  /*1720*/  @P5 IADD3 R10, P1, PT, R3, UR17, RZ ;  /* 0x00000011030a5c10 */ /* 0x000fe2000ff3e0ff */
[----:B------:R-:W3:Y:S01]  /*1730*/  @P3 LDC.64 R4, c[0x0][0x380] ;  /* 0x0000e000ff043b82 */ /* 0x000ee20000000a00 */
[----:B0-----:R-:W-:-:S02]  /*1740*/  @P6 LEA R14, P0, R19, R14, 0x1 ;  /* 0x0000000e130e6211 */ /* 0x001fc400078008ff */
[----:B------:R-:W-:Y:S02]  /*1750*/  FSETP.NEU.AND P2, PT, R9, RZ, PT ;  /* 0x000000ff0900720b */ /* 0x000fe40003f4d000 */
[----:B------:R-:W-:Y:S01]  /*1760*/  @P6 LEA.HI.X R15, R19, R15, R20, 0x1, P0 ;  /* 0x0000000f130f6211 */ /* 0x000fe200000f0c14 */
[----:B------:R-:W-:Y:S02]  /*1770*/  IMAD.U32 R20, R11, 0x10000, RZ ;  /* 0x000100000b147824 */ /* 0x000fe400078e00ff */
[----:B------:R-:W-:Y:S01]  /*1780*/  @P5 IMAD.X R11, RZ, RZ, RZ, P1 ;  /* 0x000000ffff0b5224 */ /* 0x000fe200008e06ff */
[----:B-1----:R-:W-:Y:S02]  /*1790*/  @P5 LEA R16, P0, R10, R16, 0x1 ;  /* 0x000000100a105211 */ /* 0x002fe400078008ff */
[----:B------:R-:W-:Y:S02]  /*17a0*/  FSETP.NEU.AND P1, PT, R20, RZ, PT ;  /* 0x000000ff1400720b */ /* 0x000fe40003f2d000 */
[----:B------:R-:W-:-:S02]  /*17b0*/  @P5 LEA.HI.X R17, R10, R17, R11, 0x1, P0 ;  /* 0x000000110a115211 */ /* 0x000fc400000f0c0b */
[----:B------:R-:W-:Y:S01]  /*17c0*/  @P4 IADD3 R21, P0, PT, R3, UR16, RZ ;  /* 0x0000001003154c10 */ /* 0x000fe2000ff1e0ff */
[----:B------:R-:W0:Y:S01]  /*17d0*/  @P2 LDC.64 R10, c[0x0][0x380] ;  /* 0x0000e000ff0a2b82 */ /* 0x000e220000000a00 */
[----:B------:R-:W-:Y:S01]  /*17e0*/  IMAD.U32 R18, R18, 0x10000, RZ ;  /* 0x0001000012127824 */ /* 0x000fe200078e00ff */
[----:B------:R-:W-:Y:S01]  /*17f0*/  P2R R19, PR, RZ, 0x40 ;  /* 0x00000040ff137803 */ /* 0x000fe20000000000 */
[----:B------:R-:W4:Y:S01]  /*1800*/  @P5 LDG.E.U16 R16, desc[UR10][R16.64] ;  /* 0x0000000a10105981 */ /* 0x000f22000c1e1500 */
[----:B------:R-:W-:Y:S02]  /*1810*/  @P4 IADD3.X R22, PT, PT, RZ, RZ, RZ, P0, !PT ;  /* 0x000000ffff164210 */ /* 0x000fe400007fe4ff */
[----:B--2---:R-:W-:-:S04]  /*1820*/  @P4 LEA R28, P0, R21, R6, 0x1 ;  /* 0x00000006151c4211 */ /* 0x004fc800078008ff */
[----:B------:R-:W-:Y:S02]  /*1830*/  @P4 LEA.HI.X R29, R21, R7, R22, 0x1, P0 ;  /* 0x00000007151d4211 */ /* 0x000fe400000f0c16 */
[----:B------:R-:W-:Y:S01]  /*1840*/  @P3 IADD3 R21, P0, PT, R3, UR15, RZ ;  /* 0x0000000f03153c10 */ /* 0x000fe2000ff1e0ff */
[----:B------:R-:W1:Y:S02]  /*1850*/  @P1 LDC.64 R6, c[0x0][0x380] ;  /* 0x0000e000ff061b82 */ /* 0x000e640000000a00 */
[----:B------:R-:W2:Y:S02]  /*1860*/  @P4 LDG.E.U16 R28, desc[UR10][R28.64] ;  /* 0x0000000a1c1c4981 */ /* 0x000ea4000c1e1500 */
[----:B------:R-:W-:Y:S01]  /*1870*/  @P3 IMAD.X R22, RZ, RZ, RZ, P0 ;  /* 0x000000ffff163224 */ /* 0x000fe200000e06ff */
[----:B---3--:R-:W-:-:S04]  /*1880*/  @P3 LEA R30, P0, R21, R4, 0x1 ;  /* 0x00000004151e3211 */ /* 0x008fc800078008ff */
[----:B------:R-:W-:Y:S02]  /*1890*/  @P3 LEA.HI.X R31, R21, R5, R22, 0x1, P0 ;  /* 0x00000005151f3211 */ /* 0x000fe400000f0c16 */
[----:B------:R-:W-:-:S03]  /*18a0*/  @P2 IADD3 R4, P0, PT, R3, UR14, RZ ;  /* 0x0000000e03042c10 */ /* 0x000fc6000ff1e0ff */
[----:B------:R-:W3:Y:S02]  /*18b0*/  @P3 LDG.E.U16 R30, desc[UR10][R30.64] ;  /* 0x0000000a1e1e3981 */ /* 0x000ee4000c1e1500 */
[----:B------:R-:W-:Y:S01]  /*18c0*/  @P2 IMAD.X R5, RZ, RZ, RZ, P0 ;  /* 0x000000ffff052224 */ /* 0x000fe200000e06ff */
[----:B0-----:R-:W-:-:S04]  /*18d0*/  @P2 LEA R10, P0, R4, R10, 0x1 ;  /* 0x0000000a040a2211 */ /* 0x001fc800078008ff */
[----:B------:R-:W-:Y:S02]  /*18e0*/  @P2 LEA.HI.X R11, R4, R11, R5, 0x1, P0 ;  /* 0x0000000b040b2211 */ /* 0x000fe400000f0c05 */
[----:B------:R-:W-:-:S03]  /*18f0*/  @P1 IADD3 R4, P0, PT, R3, UR13, RZ ;  /* 0x0000000d03041c10 */ /* 0x000fc6000ff1e0ff */
[----:B------:R-:W5:Y:S02]  /*1900*/  @P2 LDG.E.U16 R10, desc[UR10][R10.64] ;  /* 0x0000000a0a0a2981 */ /* 0x000f64000c1e1500 */
[----:B------:R-:W-:Y:S01]  /*1910*/  @P1 IMAD.X R5, RZ, RZ, RZ, P0 ;  /* 0x000000ffff051224 */ /* 0x000fe200000e06ff */
[----:B-1----:R-:W-:-:S04]  /*1920*/  @P1 LEA R6, P0, R4, R6, 0x1 ;  /* 0x0000000604061211 */ /* 0x002fc800078008ff */
        /* <DEDUP_REMOVED lines=8> */
[----:B------:R-:W-:-:S03]  /*19b0*/  ISETP.NE.AND P6, PT, R19, RZ, PT ;  /* 0x000000ff1300720c */ /* 0x000fc60003fc5270 */
[----:B------:R4:W3:Y:S10]  /*19c0*/  @P0 LDG.E.U16 R4, desc[UR10][R4.64] ;  /* 0x0000000a04040981 */ /* 0x0008f4000c1e1500 */
[----:B------:R-:W3:Y:S01]  /*19d0*/  @P6 LDG.E.U16 R14, desc[UR10][R14.64] ;  /* 0x0000000a0e0e6981 */ /* 0x000ee2000c1e1500 */
[----:B------:R-:W-:-:S04]  /*19e0*/  UIADD3 UR6, UPT, UPT, UR6, 0x20, URZ ;  /* 0x0000002006067890 */ /* 0x000fc8000fffe0ff */
[----:B------:R-:W-:Y:S01]  /*19f0*/  UISETP.NE.AND UP1, UPT, UR6, URZ, UPT ;  /* 0x000000ff0600728c */ /* 0x000fe2000bf25270 */
[----:B------:R-:W-:Y:S01]  /*1a00*/  UMOV UR8, UR9 ;  /* 0x0000000900087c82 */ /* 0x000fe20008000000 */
[----:B------:R-:W-:Y:S02]  /*1a10*/  UIADD3 UR4, UPT, UPT, UR4, 0x400, URZ ;  /* 0x0000040004047890 */ /* 0x000fe4000fffe0ff */
[----:B------:R-:W-:Y:S02]  /*1a20*/  ULEA UR5, UR8, UR5, 0xa ;  /* 0x0000000508057291 */ /* 0x000fe4000f8e50ff */
[----:B------:R-:W-:Y:S02]  /*1a30*/  ULEA UR42, UR8, UR42, 0xa ;  /* 0x0000002a082a7291 */ /* 0x000fe4000f8e50ff */
[----:B------:R-:W-:Y:S02]  /*1a40*/  ULEA UR41, UR8, UR41, 0xa ;  /* 0x0000002908297291 */ /* 0x000fe4000f8e50ff */
[----:B------:R-:W-:-:S02]  /*1a50*/  ULEA UR40, UR8, UR40, 0xa ;  /* 0x0000002808287291 */ /* 0x000fc4000f8e50ff */
[----:B------:R-:W-:Y:S02]  /*1a60*/  ULEA UR39, UR8, UR39, 0xa ;  /* 0x0000002708277291 */ /* 0x000fe4000f8e50ff */
[----:B------:R-:W-:Y:S02]  /*1a70*/  ULEA UR38, UR8, UR38, 0xa ;  /* 0x0000002608267291 */ /* 0x000fe4000f8e50ff */
        /* <DEDUP_REMOVED lines=25> */
[----:B------:R-:W-:Y:S01]  /*1c10*/  ULEA UR12, UR8, UR12, 0xa ;  /* 0x0000000c080c7291 */ /* 0x000fe2000f8e50ff */
[----:B----4-:R-:W-:Y:S02]  /*1c20*/  @P5 IMAD.U32 R5, R16, 0x10000, RZ ;  /* 0x0001000010055824 */ /* 0x010fe400078e00ff */
[----:B--2---:R-:W-:Y:S02]  /*1c30*/  @P4 IMAD.U32 R7, R28, 0x10000, RZ ;  /* 0x000100001c074824 */ /* 0x004fe400078e00ff */
[----:B-----5:R-:W-:-:S02]  /*1c40*/  @P2 IMAD.U32 R10, R10, 0x10000, RZ ;  /* 0x000100000a0a2824 */ /* 0x020fc400078e00ff */
[----:B---3--:R-:W-:-:S04]  /*1c50*/  @P6 IMAD.U32 R14, R14, 0x10000, RZ ;  /* 0x000100000e0e6824 */ /* 0x008fc800078e00ff */
[----:B------:R-:W-:-:S04]  /*1c60*/  @P6 FFMA R0, R23, R14, R0 ;  /* 0x0000000e17006223 */ /* 0x000fc80000000000 */
[----:B------:R-:W-:Y:S01]  /*1c70*/  @P5 FFMA R0, R24, R5, R0 ;  /* 0x0000000518005223 */ /* 0x000fe20000000000 */
[----:B------:R-:W-:-:S03]  /*1c80*/  @P3 IMAD.U32 R5, R30, 0x10000, RZ ;  /* 0x000100001e053824 */ /* 0x000fc600078e00ff */
[----:B------:R-:W-:-:S04]  /*1c90*/  @P4 FFMA R0, R26, R7, R0 ;  /* 0x000000071a004223 */ /* 0x000fc80000000000 */
[----:B------:R-:W-:Y:S01]  /*1ca0*/  @P3 FFMA R0, R8, R5, R0 ;  /* 0x0000000508003223 */ /* 0x000fe20000000000 */
[----:B------:R-:W-:-:S03]  /*1cb0*/  @P1 IMAD.U32 R5, R6, 0x10000, RZ ;  /* 0x0001000006051824 */ /* 0x000fc600078e00ff */
[----:B------:R-:W-:-:S04]  /*1cc0*/  @P2 FFMA R0, R9, R10, R0 ;  /* 0x0000000a09002223 */ /* 0x000fc80000000000 */
[----:B------:R-:W-:Y:S01]  /*1cd0*/  @P1 FFMA R0, R20, R5, R0 ;  /* 0x0000000514001223 */ /* 0x000fe20000000000 */
[----:B------:R-:W-:Y:S01]  /*1ce0*/  IADD3 R12, P1, PT, R12, 0x800, RZ ;  /* 0x000008000c0c7810 */ /* 0x000fe20007f3e0ff */
[----:B------:R-:W-:-:S04]  /*1cf0*/  @P0 IMAD.U32 R5, R4, 0x10000, RZ ;  /* 0x0001000004050824 */ /* 0x000fc800078e00ff */
[----:B------:R-:W-:Y:S02]  /*1d00*/  IMAD.X R13, RZ, RZ, R13, P1 ;  /* 0x000000ffff0d7224 */ /* 0x000fe400008e060d */
[----:B------:R-:W-:Y:S01]  /*1d10*/  @P0 FFMA R0, R18, R5, R0 ;  /* 0x0000000512000223 */ /* 0x000fe20000000000 */
[----:B------:R-:W-:Y:S06]  /*1d20*/  BRA.U UP1, `(.L_x_2) ;  /* 0xffffffe501c47547 */ /* 0x000fec000b83ffff */
.L_x_1:
[----:B------:R-:W-:Y:S05]  /*1d30*/  BRA.U !UP0, `(.L_x_0) ;  /* 0x0000000108707547 */ /* 0x000fea000b800000 */
[----:B------:R-:W1:Y:S01]  /*1d40*/  S2R R7, SR_TID.Y ;  /* 0x0000000000077919 */ /* 0x000e620000002200 */
[----:B------:R-:W2:Y:S01]  /*1d50*/  LDC.64 R4, c[0x0][0x388] ;  /* 0x0000e200ff047b82 */ /* 0x000ea20000000a00 */
[----:B------:R-:W3:Y:S01]  /*1d60*/  LDCU UR5, c[0x0][0x39c] ;  /* 0x00007380ff0577ac */ /* 0x000ee20008000800 */
[----:B------:R-:W-:Y:S01]  /*1d70*/  UIADD3 UR7, UPT, UPT, -UR7, URZ, URZ ;  /* 0x000000ff07077290 */ /* 0x000fe2000fffe1ff */
[----:B-1----:R-:W-:Y:S01]  /*1d80*/  VIADD R7, R7, UR4 ;  /* 0x0000000407077c36 */ /* 0x002fe20008000000 */
[----:B------:R-:W-:-:S03]  /*1d90*/  UIMAD UR4, UR4, UR8, URZ ;  /* 0x00000008040472a4 */ /* 0x000fc6000f8e02ff */
[----:B--2---:R-:W-:-:S04]  /*1da0*/  IMAD.WIDE.U32 R4, R7, 0x2, R4 ;  /* 0x0000000207047825 */ /* 0x004fc800078e0004 */
[----:B------:R-:W-:Y:S02]  /*1db0*/  IMAD.MOV.U32 R9, RZ, RZ, R4 ;  /* 0x000000ffff097224 */ /* 0x000fe400078e0004 */
[----:B---3--:R-:W-:-:S07]  /*1dc0*/  IMAD.MOV.U32 R10, RZ, RZ, R5 ;  /* 0x000000ffff0a7224 */ /* 0x008fce00078e0005 */
.L_x_3:
[----:B------:R-:W-:Y:S02]  /*1dd0*/  IMAD.MOV.U32 R4, RZ, RZ, R9 ;  /* 0x000000ffff047224 */ /* 0x000fe400078e0009 */
[----:B------:R-:W-:-:S05]  /*1de0*/  IMAD.MOV.U32 R5, RZ, RZ, R10 ;  /* 0x000000ffff057224 */ /* 0x000fca00078e000a */
[----:B------:R-:W2:Y:S02]  /*1df0*/  LDG.E.U16 R4, desc[UR10][R4.64] ;  /* 0x0000000a04047981 */ /* 0x000ea4000c1e1500 */
[----:B--2---:R-:W-:-:S05]  /*1e00*/  IMAD.U32 R11, R4, 0x10000, RZ ;  /* 0x00010000040b7824 */ /* 0x004fca00078e00ff */
[----:B------:R-:W-:-:S13]  /*1e10*/  FSETP.NEU.AND P0, PT, R11, RZ, PT ;  /* 0x000000ff0b00720b */ /* 0x000fda0003f0d000 */
[----:B------:R-:W1:Y:S01]  /*1e20*/  @P0 LDC.64 R12, c[0x0][0x380] ;  /* 0x0000e000ff0c0b82 */ /* 0x000e620000000a00 */
[----:B------:R-:W-:-:S05]  /*1e30*/  @P0 IADD3 R7, P1, PT, R3, UR4, RZ ;  /* 0x0000000403070c10 */ /* 0x000fca000ff3e0ff */
[----:B------:R-:W-:Y:S01]  /*1e40*/  @P0 IMAD.X R8, RZ, RZ, RZ, P1 ;  /* 0x000000ffff080224 */ /* 0x000fe200008e06ff */
[----:B-1----:R-:W-:-:S04]  /*1e50*/  @P0 LEA R6, P1, R7, R12, 0x1 ;  /* 0x0000000c07060211 */ /* 0x002fc800078208ff */
[----:B------:R-:W-:-:S05]  /*1e60*/  @P0 LEA.HI.X R7, R7, R13, R8, 0x1, P1 ;  /* 0x0000000d07070211 */ /* 0x000fca00008f0c08 */
[----:B------:R-:W2:Y:S01]  /*1e70*/  @P0 LDG.E.U16 R6, desc[UR10][R6.64] ;  /* 0x0000000a06060981 */ /* 0x000ea2000c1e1500 */
[----:B------:R-:W-:Y:S01]  /*1e80*/  UIADD3 UR7, UPT, UPT, UR7, 0x1, URZ ;  /* 0x0000000107077890 */ /* 0x000fe2000fffe0ff */
[----:B------:R-:W-:Y:S01]  /*1e90*/  IADD3 R9, P1, PT, R9, 0x40, RZ ;  /* 0x0000004009097810 */ /* 0x000fe20007f3e0ff */
[----:B------:R-:W-:Y:S02]  /*1ea0*/  ULEA UR4, UR5, UR4, 0x5 ;  /* 0x0000000405047291 */ /* 0x000fe4000f8e28ff */
[----:B------:R-:W-:Y:S02]  /*1eb0*/  UISETP.NE.AND UP0, UPT, UR7, URZ, UPT ;  /* 0x000000ff0700728c */ /* 0x000fe4000bf05270 */
[----:B------:R-:W-:Y:S02]  /*1ec0*/  IMAD.X R10, RZ, RZ, R10, P1 ;  /* 0x000000ffff0a7224 */ /* 0x000fe400008e060a */
[----:B--2---:R-:W-:-:S04]  /*1ed0*/  @P0 IMAD.U32 R5, R6, 0x10000, RZ ;  /* 0x0001000006050824 */ /* 0x004fc800078e00ff */
[----:B------:R-:W-:Y:S01]  /*1ee0*/  @P0 FFMA R0, R11, R5, R0 ;  /* 0x000000050b000223 */ /* 0x000fe20000000000 */
[----:B------:R-:W-:Y:S06]  /*1ef0*/  BRA.U UP0, `(.L_x_3) ;  /* 0xfffffffd00b47547 */ /* 0x000fec000b83ffff */
.L_x_0:
[----:B------:R-:W-:Y:S01]  /*1f00*/  BSSY.RECONVERGENT B0, `(.L_x_4) ;  /* 0x0000005000007945 */ /* 0x000fe20003800200 */
.L_x_5:
[----:B------:R-:W1:Y:S02]  /*1f10*/  LDS R4, [R2] ;  /* 0x0000000002047984 */ /* 0x000e640000000800 */
[----:B-1----:R-:W-:-:S05]  /*1f20*/  FADD R5, R0, R4 ;  /* 0x0000000400057221 */ /* 0x002fca0000000000 */
[----:B------:R-:W1:Y:S02]  /*1f30*/  ATOMS.CAST.SPIN P0, [R2], R4, R5 ;  /* 0x000000040200758d */ /* 0x000e640001800005 */
[----:B-1----:R-:W-:Y:S05]  /*1f40*/  @!P0 BRA `(.L_x_5) ;  /* 0xfffffffc00f08947 */ /* 0x002fea000383ffff */
[----:B------:R-:W-:Y:S05]  /*1f50*/  BSYNC.RECONVERGENT B0 ;  /* 0x0000000000007941 */ /* 0x000fea0003800200 */
.L_x_4:
[----:B------:R-:W1:Y:S01]  /*1f60*/  S2R R0, SR_TID.Y ;  /* 0x0000000000007919 */ /* 0x000e620000002200 */
[----:B------:R-:W-:Y:S01]  /*1f70*/  BAR.SYNC.DEFER_BLOCKING 0x0 ;  /* 0x0000000000007b1d */ /* 0x000fe20000010000 */
[----:B-1----:R-:W-:-:S13]  /*1f80*/  ISETP.NE.AND P0, PT, R0, RZ, PT ;  /* 0x000000ff0000720c */ /* 0x002fda0003f05270 */
[----:B------:R-:W-:Y:S05]  /*1f90*/  @P0 EXIT ;  /* 0x000000000000094d */ /* 0x000fea0003800000 */
[----:B0-----:R-:W0:Y:S01]  /*1fa0*/  LDS R2, [R2] ;  /* 0x0000000002027984 */ /* 0x001e220000000800 */
[----:B------:R-:W1:Y:S01]  /*1fb0*/  LDC.64 R4, c[0x0][0x390] ;  /* 0x0000e400ff047b82 */ /* 0x000e620000000a00 */
[----:B------:R-:W2:Y:S01]  /*1fc0*/  S2R R0, SR_CTAID.Y ;  /* 0x0000000000007919 */ /* 0x000ea20000002600 */
[----:B------:R-:W2:Y:S02]  /*1fd0*/  S2R R3, SR_TID.X ;  /* 0x0000000000037919 */ /* 0x000ea40000002100 */
[----:B--2---:R-:W-:Y:S01]  /*1fe0*/  IMAD R3, R0, 0x20, R3 ;  /* 0x0000002000037824 */ /* 0x004fe200078e0203 */
[----:B0-----:R-:W-:-:S03]  /*1ff0*/  F2FP.BF16.F32.PACK_AB R0, RZ, R2 ;  /* 0x00000002ff00723e */ /* 0x001fc600000010ff */
[----:B-1----:R-:W-:-:S05]  /*2000*/  IMAD.WIDE.U32 R4, R3, 0x2, R4 ;  /* 0x0000000203047825 */ /* 0x002fca00078e0004 */
[----:B------:R-:W-:Y:S01]  /*2010*/  STG.E.U16 desc[UR10][R4.64], R0 ;  /* 0x0000000004007986 */ /* 0x000fe2000c10150a */
[----:B------:R-:W-:Y:S05]  /*2020*/  EXIT ;  /* 0x000000000000794d */ /* 0x000fea0003800000 */
.L_x_6:
[----:B------:R-:W-:-:S00]  /*2030*/  BRA `(.L_x_6) ;  /* 0xfffffffc00fc7947 */ /* 0x000fc0000383ffff */
[----:B------:R-:W-:-:S00]  /*2040*/  NOP ;  /* 0x0000000000007918 */ /* 0x000fc00000000000 */
        /* <DEDUP_REMOVED lines=11> */
.L_x_7:


//--------------------- .nv.shared._Z5ffn_4P13__nv_bfloat16S0_S0_jj --------------------------
	.section	.nv.shared._Z5ffn_4P13__nv_bfloat16S0_S0_jj,"aw",@nobits
	.sectionflags	@""
	.align	4
.nv.shared._Z5ffn_4P13__nv_bfloat16S0_S0_jj:
	.zero		1152


//--------------------- .nv.shared.reserved.0     --------------------------
	.section	.nv.shared.reserved.0,"aw",@nobits
	.weak		__nv_reservedSMEM_offset_0_alias
	.size		__nv_reservedSMEM_offset_0_alias, 0, 64
	.other		__nv_reservedSMEM_offset_0_alias,@"STO_CUDA_RESERVED_SHARED STV_DEFAULT"
__nv_reservedSMEM_offset_0_alias:
	.zero		0
	.zero		64


//--------------------- .nv.constant0._Z5ffn_4P13__nv_bfloat16S0_S0_jj --------------------------
	.section	.nv.constant0._Z5ffn_4P13__nv_bfloat16S0_S0_jj,"a",@progbits
	.sectionflags	@""
	.align	4
.nv.constant0._Z5ffn_4P13__nv_bfloat16S0_S0_jj:
	.zero		928


//--------------------- SYMBOLS --------------------------

	.type		.nv.reservedSmem.offset0,@object
	.size		.nv.reservedSmem.offset0,0x4
	.type		.nv.reservedSmem.cap,@object
	.size		.nv.reservedSmem.cap,0x4
